	.target	sm_100a

	.elftype	@"ET_EXEC"


//--------------------- .note.nv.tkinfo           --------------------------
	.section	.note.nv.tkinfo,"",@"SHT_NOTE"
	.sectionflags	@"SHF_NOTE_NV_TKINFO"
	.tkinfo
        /*0018*/ 	.word	0x00000002
        /*0030*/ 	.string	""
        /*0030*/ 	.string	"ptxas"
        /*0030*/ 	.string	"Cuda compilation tools, release 13.0, V13.0.88"
        /*0030*/ 	.string	"Build cuda_13.0.r13.0/compiler.36424714_0"
        /*0030*/ 	.string	"-arch sm_100a -m 64 "



//--------------------- .note.nv.cuinfo           --------------------------
	.section	.note.nv.cuinfo,"",@"SHT_NOTE"
	.sectionflags	@"SHF_NOTE_NV_CUINFO"
        /*0018*/ 	.short	0x0002
        /*001a*/ 	.short	0x0064
        /*001c*/ 	.short	0x0082
	.zero		2


//--------------------- .nv.info                  --------------------------
	.section	.nv.info,"",@"SHT_CUDA_INFO"
	.align	4


	//----- nvinfo : EIATTR_REGCOUNT
	.align		4
        /*0000*/ 	.byte	0x04, 0x2f
        /*0002*/ 	.short	(.L_12 - .L_11)
	.align		4
.L_11:
        /*0004*/ 	.word	index@(_ZN7cutlass13device_kernelIN5flash22FlashAttnBwdPreprocessIN4cute5tupleIJNS3_1CILi64EEENS5_ILi256EEEEEENS_10bfloat16_tEfNS_4arch4Sm90ELb1ELb1EEEEEvNT_6ParamsE)
        /*0008*/ 	.word	0x00000077


	//----- nvinfo : EIATTR_FRAME_SIZE
	.align		4
.L_12:
        /*000c*/ 	.byte	0x04, 0x11
        /*000e*/ 	.short	(.L_14 - .L_13)
	.align		4
.L_13:
        /*0010*/ 	.word	index@(_ZN7cutlass13device_kernelIN5flash22FlashAttnBwdPreprocessIN4cute5tupleIJNS3_1CILi64EEENS5_ILi256EEEEEENS_10bfloat16_tEfNS_4arch4Sm90ELb1ELb1EEEEEvNT_6ParamsE)
        /*0014*/ 	.word	0x00000000


	//----- nvinfo : EIATTR_REGCOUNT
	.align		4
.L_14:
        /*0018*/ 	.byte	0x04, 0x2f
        /*001a*/ 	.short	(.L_16 - .L_15)
	.align		4
.L_15:
        /*001c*/ 	.word	index@(_ZN7cutlass13device_kernelIN5flash11enable_sm90INS1_16FlashAttnBwdSm90INS1_25CollectiveMainloopBwdSm90ILi2ELi1ELi1EN4cute5tupleIJNS5_1CILi1EEES8_S8_EEENS6_IJNS7_ILi64EEENS7_ILi80EEENS7_ILi256EEEEEENS_10bfloat16_tEfNS_4arch4Sm90ELb1ELb0ELb0ELb1ELb0ELb0ELb1ELb1ELi2ELi1ELi1ELi1ELb0EEENS1_24CollectiveEpilogueBwdGQAISD_fSG_Li256ELb1ELb0EEENS1_25SingleTileBwdLPTSchedulerILb1ELi80ELb0EEEEEEEEEvNT_6ParamsE)
        /*0020*/ 	.word	0x00000004


	//----- nvinfo : EIATTR_FRAME_SIZE
	.align		4
.L_16:
        /*0024*/ 	.byte	0x04, 0x11
        /*0026*/ 	.short	(.L_18 - .L_17)
	.align		4
.L_17:
        /*0028*/ 	.word	index@(_ZN7cutlass13device_kernelIN5flash11enable_sm90INS1_16FlashAttnBwdSm90INS1_25CollectiveMainloopBwdSm90ILi2ELi1ELi1EN4cute5tupleIJNS5_1CILi1EEES8_S8_EEENS6_IJNS7_ILi64EEENS7_ILi80EEENS7_ILi256EEEEEENS_10bfloat16_tEfNS_4arch4Sm90ELb1ELb0ELb0ELb1ELb0ELb0ELb1ELb1ELi2ELi1ELi1ELi1ELb0EEENS1_24CollectiveEpilogueBwdGQAISD_fSG_Li256ELb1ELb0EEENS1_25SingleTileBwdLPTSchedulerILb1ELi80ELb0EEEEEEEEEvNT_6ParamsE)
        /*002c*/ 	.word	0x00000000


	//----- nvinfo : EIATTR_REGCOUNT
	.align		4
.L_18:
        /*0030*/ 	.byte	0x04, 0x2f
        /*0032*/ 	.short	(.L_20 - .L_19)
	.align		4
.L_19:
        /*0034*/ 	.word	index@(_ZN7cutlass13device_kernelIN5flash32FlashAttnBwdPostprocessConvertdQIN4cute5tupleIJNS3_1CILi64EEENS5_ILi256EEEEEENS_10bfloat16_tEfNS_4arch4Sm90ELi256ENS3_8TiledMMAINS3_8MMA_AtomIJNS3_4SM904GMMA27MMA_64x64x16_F32BF16BF16_SSILNSF_5MajorE1ELSH_0ELNSF_7ScaleInE1ELSI_1EEEEEENS3_6LayoutINS4_IJNS5_ILi2EEENS5_ILi1EEESN_EEENS4_IJSN_NS5_ILi0EEESP_EEEEENS4_IJNS3_10UnderscoreESS_SS_EEEEELb1EEEEEvNT_6ParamsE)
        /*0038*/ 	.word	0x0000004e


	//----- nvinfo : EIATTR_FRAME_SIZE
	.align		4
.L_20:
        /*003c*/ 	.byte	0x04, 0x11
        /*003e*/ 	.short	(.L_22 - .L_21)
	.align		4
.L_21:
        /*0040*/ 	.word	index@(_ZN7cutlass13device_kernelIN5flash32FlashAttnBwdPostprocessConvertdQIN4cute5tupleIJNS3_1CILi64EEENS5_ILi256EEEEEENS_10bfloat16_tEfNS_4arch4Sm90ELi256ENS3_8TiledMMAINS3_8MMA_AtomIJNS3_4SM904GMMA27MMA_64x64x16_F32BF16BF16_SSILNSF_5MajorE1ELSH_0ELNSF_7ScaleInE1ELSI_1EEEEEENS3_6LayoutINS4_IJNS5_ILi2EEENS5_ILi1EEESN_EEENS4_IJSN_NS5_ILi0EEESP_EEEEENS4_IJNS3_10UnderscoreESS_SS_EEEEELb1EEEEEvNT_6ParamsE)
        /*0044*/ 	.word	0x00000000


	//----- nvinfo : EIATTR_REGCOUNT
	.align		4
.L_22:
        /*0048*/ 	.byte	0x04, 0x2f
        /*004a*/ 	.short	(.L_24 - .L_23)
	.align		4
.L_23:
        /*004c*/ 	.word	index@(_ZN7cutlass13device_kernelIN5flash32FlashAttnBwdPostprocessConvertdQIN4cute5tupleIJNS3_1CILi80EEENS5_ILi256EEEEEENS_10bfloat16_tEfNS_4arch4Sm90ELi256ENS3_8TiledMMAINS3_8MMA_AtomIJNS3_4SM904GMMA27MMA_64x16x16_F32BF16BF16_SSILNSF_5MajorE1ELSH_1ELNSF_7ScaleInE1ELSI_1EEEEEENS3_6LayoutINS4_IJNS5_ILi2EEENS5_ILi1EEESN_EEENS4_IJSN_NS5_ILi0EEESP_EEEEENS4_IJNS3_10UnderscoreESS_SS_EEEEELb1EEEEEvNT_6ParamsE)
        /*0050*/ 	.word	0x00000053


	//----- nvinfo : EIATTR_FRAME_SIZE
	.align		4
.L_24:
        /*0054*/ 	.byte	0x04, 0x11
        /*0056*/ 	.short	(.L_26 - .L_25)
	.align		4
.L_25:
        /*0058*/ 	.word	index@(_ZN7cutlass13device_kernelIN5flash32FlashAttnBwdPostprocessConvertdQIN4cute5tupleIJNS3_1CILi80EEENS5_ILi256EEEEEENS_10bfloat16_tEfNS_4arch4Sm90ELi256ENS3_8TiledMMAINS3_8MMA_AtomIJNS3_4SM904GMMA27MMA_64x16x16_F32BF16BF16_SSILNSF_5MajorE1ELSH_1ELNSF_7ScaleInE1ELSI_1EEEEEENS3_6LayoutINS4_IJNS5_ILi2EEENS5_ILi1EEESN_EEENS4_IJSN_NS5_ILi0EEESP_EEEEENS4_IJNS3_10UnderscoreESS_SS_EEEEELb1EEEEEvNT_6ParamsE)
        /*005c*/ 	.word	0x00000000


	//----- nvinfo : EIATTR_REGCOUNT
	.align		4
.L_26:
        /*0060*/ 	.byte	0x04, 0x2f
        /*0062*/ 	.short	(.L_28 - .L_27)
	.align		4
.L_27:
        /*0064*/ 	.word	index@(_ZN7cutlass13device_kernelIN5flash11enable_sm90INS1_16FlashAttnBwdSm90INS1_25CollectiveMainloopBwdSm90ILi2ELi1ELi1EN4cute5tupleIJNS5_1CILi1EEES8_S8_EEENS6_IJNS7_ILi64EEENS7_ILi80EEENS7_ILi256EEEEEENS_10bfloat16_tEfNS_4arch4Sm90ELb1ELb0ELb0ELb1ELb0ELb0ELb1ELb1ELi2ELi1ELi1ELi1ELb0EEENS1_21CollectiveEpilogueBwdISD_SE_SG_Li256ELb1ELb1ELi2EEENS1_25SingleTileBwdLPTSchedulerILb1ELi80ELb0EEEEEEEEEvNT_6ParamsE)
        /*0068*/ 	.word	0x00000004


	//----- nvinfo : EIATTR_FRAME_SIZE
	.align		4
.L_28:
        /*006c*/ 	.byte	0x04, 0x11
        /*006e*/ 	.short	(.L_30 - .L_29)
	.align		4
.L_29:
        /*0070*/ 	.word	index@(_ZN7cutlass13device_kernelIN5flash11enable_sm90INS1_16FlashAttnBwdSm90INS1_25CollectiveMainloopBwdSm90ILi2ELi1ELi1EN4cute5tupleIJNS5_1CILi1EEES8_S8_EEENS6_IJNS7_ILi64EEENS7_ILi80EEENS7_ILi256EEEEEENS_10bfloat16_tEfNS_4arch4Sm90ELb1ELb0ELb0ELb1ELb0ELb0ELb1ELb1ELi2ELi1ELi1ELi1ELb0EEENS1_21CollectiveEpilogueBwdISD_SE_SG_Li256ELb1ELb1ELi2EEENS1_25SingleTileBwdLPTSchedulerILb1ELi80ELb0EEEEEEEEEvNT_6ParamsE)
        /*0074*/ 	.word	0x00000000


	//----- nvinfo : EIATTR_REGCOUNT
	.align		4
.L_30:
        /*0078*/ 	.byte	0x04, 0x2f
        /*007a*/ 	.short	(.L_32 - .L_31)
	.align		4
.L_31:
        /*007c*/ 	.word	index@(_ZN7cutlass13device_kernelIN5flash22FlashAttnBwdPreprocessIN4cute5tupleIJNS3_1CILi64EEENS5_ILi256EEEEEENS_10bfloat16_tEfNS_4arch4Sm90ELb1ELb0EEEEEvNT_6ParamsE)
        /*0080*/ 	.word	0x00000078


	//----- nvinfo : EIATTR_FRAME_SIZE
	.align		4
.L_32:
        /*0084*/ 	.byte	0x04, 0x11
        /*0086*/ 	.short	(.L_34 - .L_33)
	.align		4
.L_33:
        /*0088*/ 	.word	index@(_ZN7cutlass13device_kernelIN5flash22FlashAttnBwdPreprocessIN4cute5tupleIJNS3_1CILi64EEENS5_ILi256EEEEEENS_10bfloat16_tEfNS_4arch4Sm90ELb1ELb0EEEEEvNT_6ParamsE)
        /*008c*/ 	.word	0x00000000


	//----- nvinfo : EIATTR_REGCOUNT
	.align		4
.L_34:
        /*0090*/ 	.byte	0x04, 0x2f
        /*0092*/ 	.short	(.L_36 - .L_35)
	.align		4
.L_35:
        /*0094*/ 	.word	index@(_ZN7cutlass13device_kernelIN5flash11enable_sm90INS1_16FlashAttnBwdSm90INS1_25CollectiveMainloopBwdSm90ILi2ELi1ELi1EN4cute5tupleIJNS5_1CILi1EEES8_S8_EEENS6_IJNS7_ILi64EEENS7_ILi80EEENS7_ILi256EEEEEENS_10bfloat16_tEfNS_4arch4Sm90ELb1ELb0ELb0ELb0ELb0ELb0ELb1ELb1ELi2ELi1ELi1ELi1ELb0EEENS1_24CollectiveEpilogueBwdGQAISD_fSG_Li256ELb0ELb0EEENS1_25SingleTileBwdLPTSchedulerILb0ELi80ELb0EEEEEEEEEvNT_6ParamsE)
        /*0098*/ 	.word	0x00000004


	//----- nvinfo : EIATTR_FRAME_SIZE
	.align		4
.L_36:
        /*009c*/ 	.byte	0x04, 0x11
        /*009e*/ 	.short	(.L_38 - .L_37)
	.align		4
.L_37:
        /*00a0*/ 	.word	index@(_ZN7cutlass13device_kernelIN5flash11enable_sm90INS1_16FlashAttnBwdSm90INS1_25CollectiveMainloopBwdSm90ILi2ELi1ELi1EN4cute5tupleIJNS5_1CILi1EEES8_S8_EEENS6_IJNS7_ILi64EEENS7_ILi80EEENS7_ILi256EEEEEENS_10bfloat16_tEfNS_4arch4Sm90ELb1ELb0ELb0ELb0ELb0ELb0ELb1ELb1ELi2ELi1ELi1ELi1ELb0EEENS1_24CollectiveEpilogueBwdGQAISD_fSG_Li256ELb0ELb0EEENS1_25SingleTileBwdLPTSchedulerILb0ELi80ELb0EEEEEEEEEvNT_6ParamsE)
        /*00a4*/ 	.word	0x00000000


	//----- nvinfo : EIATTR_REGCOUNT
	.align		4
.L_38:
        /*00a8*/ 	.byte	0x04, 0x2f
        /*00aa*/ 	.short	(.L_40 - .L_39)
	.align		4
.L_39:
        /*00ac*/ 	.word	index@(_ZN7cutlass13device_kernelIN5flash11enable_sm90INS1_16FlashAttnBwdSm90INS1_25CollectiveMainloopBwdSm90ILi2ELi1ELi1EN4cute5tupleIJNS5_1CILi1EEES8_S8_EEENS6_IJNS7_ILi64EEENS7_ILi80EEENS7_ILi256EEEEEENS_10bfloat16_tEfNS_4arch4Sm90ELb1ELb0ELb0ELb0ELb0ELb0ELb1ELb1ELi2ELi1ELi1ELi1ELb0EEENS1_21CollectiveEpilogueBwdISD_SE_SG_Li256ELb0ELb1ELi2EEENS1_25SingleTileBwdLPTSchedulerILb0ELi80ELb0EEEEEEEEEvNT_6ParamsE)
        /*00b0*/ 	.word	0x00000004


	//----- nvinfo : EIATTR_FRAME_SIZE
	.align		4
.L_40:
        /*00b4*/ 	.byte	0x04, 0x11
        /*00b6*/ 	.short	(.L_42 - .L_41)
	.align		4
.L_41:
        /*00b8*/ 	.word	index@(_ZN7cutlass13device_kernelIN5flash11enable_sm90INS1_16FlashAttnBwdSm90INS1_25CollectiveMainloopBwdSm90ILi2ELi1ELi1EN4cute5tupleIJNS5_1CILi1EEES8_S8_EEENS6_IJNS7_ILi64EEENS7_ILi80EEENS7_ILi256EEEEEENS_10bfloat16_tEfNS_4arch4Sm90ELb1ELb0ELb0ELb0ELb0ELb0ELb1ELb1ELi2ELi1ELi1ELi1ELb0EEENS1_21CollectiveEpilogueBwdISD_SE_SG_Li256ELb0ELb1ELi2EEENS1_25SingleTileBwdLPTSchedulerILb0ELi80ELb0EEEEEEEEEvNT_6ParamsE)
        /*00bc*/ 	.word	0x00000000


	//----- nvinfo : EIATTR_REGCOUNT
	.align		4
.L_42:
        /*00c0*/ 	.byte	0x04, 0x2f
        /*00c2*/ 	.short	(.L_44 - .L_43)
	.align		4
.L_43:
        /*00c4*/ 	.word	index@(_ZN7cutlass13device_kernelIN5flash11enable_sm90INS1_16FlashAttnBwdSm90INS1_25CollectiveMainloopBwdSm90ILi2ELi1ELi1EN4cute5tupleIJNS5_1CILi1EEES8_S8_EEENS6_IJNS7_ILi64EEENS7_ILi80EEENS7_ILi256EEEEEENS_10bfloat16_tEfNS_4arch4Sm90ELb0ELb1ELb0ELb1ELb0ELb0ELb1ELb1ELi2ELi1ELi1ELi1ELb0EEENS1_24CollectiveEpilogueBwdGQAISD_fSG_Li256ELb1ELb0EEENS1_19SingleTileSchedulerILb1ELb0ELb0ELi80EEEEEEEEEvNT_6ParamsE)
        /*00c8*/ 	.word	0x00000004


	//----- nvinfo : EIATTR_FRAME_SIZE
	.align		4
.L_44:
        /*00cc*/ 	.byte	0x04, 0x11
        /*00ce*/ 	.short	(.L_46 - .L_45)
	.align		4
.L_45:
        /*00d0*/ 	.word	index@(_ZN7cutlass13device_kernelIN5flash11enable_sm90INS1_16FlashAttnBwdSm90INS1_25CollectiveMainloopBwdSm90ILi2ELi1ELi1EN4cute5tupleIJNS5_1CILi1EEES8_S8_EEENS6_IJNS7_ILi64EEENS7_ILi80EEENS7_ILi256EEEEEENS_10bfloat16_tEfNS_4arch4Sm90ELb0ELb1ELb0ELb1ELb0ELb0ELb1ELb1ELi2ELi1ELi1ELi1ELb0EEENS1_24CollectiveEpilogueBwdGQAISD_fSG_Li256ELb1ELb0EEENS1_19SingleTileSchedulerILb1ELb0ELb0ELi80EEEEEEEEEvNT_6ParamsE)
        /*00d4*/ 	.word	0x00000000


	//----- nvinfo : EIATTR_REGCOUNT
	.align		4
.L_46:
        /*00d8*/ 	.byte	0x04, 0x2f
        /*00da*/ 	.short	(.L_48 - .L_47)
	.align		4
.L_47:
        /*00dc*/ 	.word	index@(_ZN7cutlass13device_kernelIN5flash11enable_sm90INS1_16FlashAttnBwdSm90INS1_25CollectiveMainloopBwdSm90ILi2ELi1ELi1EN4cute5tupleIJNS5_1CILi1EEES8_S8_EEENS6_IJNS7_ILi64EEENS7_ILi80EEENS7_ILi256EEEEEENS_10bfloat16_tEfNS_4arch4Sm90ELb0ELb1ELb0ELb1ELb0ELb0ELb1ELb1ELi2ELi1ELi1ELi1ELb0EEENS1_21CollectiveEpilogueBwdISD_SE_SG_Li256ELb1ELb1ELi2EEENS1_19SingleTileSchedulerILb1ELb0ELb0ELi80EEEEEEEEEvNT_6ParamsE)
        /*00e0*/ 	.word	0x00000004


	//----- nvinfo : EIATTR_FRAME_SIZE
	.align		4
.L_48:
        /*00e4*/ 	.byte	0x04, 0x11
        /*00e6*/ 	.short	(.L_50 - .L_49)
	.align		4
.L_49:
        /*00e8*/ 	.word	index@(_ZN7cutlass13device_kernelIN5flash11enable_sm90INS1_16FlashAttnBwdSm90INS1_25CollectiveMainloopBwdSm90ILi2ELi1ELi1EN4cute5tupleIJNS5_1CILi1EEES8_S8_EEENS6_IJNS7_ILi64EEENS7_ILi80EEENS7_ILi256EEEEEENS_10bfloat16_tEfNS_4arch4Sm90ELb0ELb1ELb0ELb1ELb0ELb0ELb1ELb1ELi2ELi1ELi1ELi1ELb0EEENS1_21CollectiveEpilogueBwdISD_SE_SG_Li256ELb1ELb1ELi2EEENS1_19SingleTileSchedulerILb1ELb0ELb0ELi80EEEEEEEEEvNT_6ParamsE)
        /*00ec*/ 	.word	0x00000000


	//----- nvinfo : EIATTR_REGCOUNT
	.align		4
.L_50:
        /*00f0*/ 	.byte	0x04, 0x2f
        /*00f2*/ 	.short	(.L_52 - .L_51)
	.align		4
.L_51:
        /*00f4*/ 	.word	index@(_ZN7cutlass13device_kernelIN5flash11enable_sm90INS1_16FlashAttnBwdSm90INS1_25CollectiveMainloopBwdSm90ILi2ELi1ELi1EN4cute5tupleIJNS5_1CILi1EEES8_S8_EEENS6_IJNS7_ILi64EEENS7_ILi80EEENS7_ILi256EEEEEENS_10bfloat16_tEfNS_4arch4Sm90ELb0ELb1ELb0ELb0ELb0ELb0ELb1ELb1ELi2ELi1ELi1ELi1ELb0EEENS1_24CollectiveEpilogueBwdGQAISD_fSG_Li256ELb0ELb0EEENS1_19SingleTileSchedulerILb0ELb0ELb0ELi80EEEEEEEEEvNT_6ParamsE)
        /*00f8*/ 	.word	0x00000004


	//----- nvinfo : EIATTR_FRAME_SIZE
	.align		4
.L_52:
        /*00fc*/ 	.byte	0x04, 0x11
        /*00fe*/ 	.short	(.L_54 - .L_53)
	.align		4
.L_53:
        /*0100*/ 	.word	index@(_ZN7cutlass13device_kernelIN5flash11enable_sm90INS1_16FlashAttnBwdSm90INS1_25CollectiveMainloopBwdSm90ILi2ELi1ELi1EN4cute5tupleIJNS5_1CILi1EEES8_S8_EEENS6_IJNS7_ILi64EEENS7_ILi80EEENS7_ILi256EEEEEENS_10bfloat16_tEfNS_4arch4Sm90ELb0ELb1ELb0ELb0ELb0ELb0ELb1ELb1ELi2ELi1ELi1ELi1ELb0EEENS1_24CollectiveEpilogueBwdGQAISD_fSG_Li256ELb0ELb0EEENS1_19SingleTileSchedulerILb0ELb0ELb0ELi80EEEEEEEEEvNT_6ParamsE)
        /*0104*/ 	.word	0x00000000


	//----- nvinfo : EIATTR_REGCOUNT
	.align		4
.L_54:
        /*0108*/ 	.byte	0x04, 0x2f
        /*010a*/ 	.short	(.L_56 - .L_55)
	.align		4
.L_55:
        /*010c*/ 	.word	index@(_ZN7cutlass13device_kernelIN5flash11enable_sm90INS1_16FlashAttnBwdSm90INS1_25CollectiveMainloopBwdSm90ILi2ELi1ELi1EN4cute5tupleIJNS5_1CILi1EEES8_S8_EEENS6_IJNS7_ILi64EEENS7_ILi80EEENS7_ILi256EEEEEENS_10bfloat16_tEfNS_4arch4Sm90ELb0ELb1ELb0ELb0ELb0ELb0ELb1ELb1ELi2ELi1ELi1ELi1ELb0EEENS1_21CollectiveEpilogueBwdISD_SE_SG_Li256ELb0ELb1ELi2EEENS1_19SingleTileSchedulerILb0ELb0ELb0ELi80EEEEEEEEEvNT_6ParamsE)
        /*0110*/ 	.word	0x00000004


	//----- nvinfo : EIATTR_FRAME_SIZE
	.align		4
.L_56:
        /*0114*/ 	.byte	0x04, 0x11
        /*0116*/ 	.short	(.L_58 - .L_57)
	.align		4
.L_57:
        /*0118*/ 	.word	index@(_ZN7cutlass13device_kernelIN5flash11enable_sm90INS1_16FlashAttnBwdSm90INS1_25CollectiveMainloopBwdSm90ILi2ELi1ELi1EN4cute5tupleIJNS5_1CILi1EEES8_S8_EEENS6_IJNS7_ILi64EEENS7_ILi80EEENS7_ILi256EEEEEENS_10bfloat16_tEfNS_4arch4Sm90ELb0ELb1ELb0ELb0ELb0ELb0ELb1ELb1ELi2ELi1ELi1ELi1ELb0EEENS1_21CollectiveEpilogueBwdISD_SE_SG_Li256ELb0ELb1ELi2EEENS1_19SingleTileSchedulerILb0ELb0ELb0ELi80EEEEEEEEEvNT_6ParamsE)
        /*011c*/ 	.word	0x00000000


	//----- nvinfo : EIATTR_REGCOUNT
	.align		4
.L_58:
        /*0120*/ 	.byte	0x04, 0x2f
        /*0122*/ 	.short	(.L_60 - .L_59)
	.align		4
.L_59:
        /*0124*/ 	.word	index@(_ZN7cutlass13device_kernelIN5flash11enable_sm90INS1_16FlashAttnBwdSm90INS1_25CollectiveMainloopBwdSm90ILi2ELi1ELi1EN4cute5tupleIJNS5_1CILi1EEES8_S8_EEENS6_IJNS7_ILi64EEENS7_ILi80EEENS7_ILi256EEEEEENS_10bfloat16_tEfNS_4arch4Sm90ELb0ELb0ELb0ELb1ELb0ELb0ELb1ELb1ELi2ELi1ELi1ELi1ELb0EEENS1_24CollectiveEpilogueBwdGQAISD_fSG_Li256ELb1ELb0EEENS1_19SingleTileSchedulerILb1ELb0ELb0ELi80EEEEEEEEEvNT_6ParamsE)
        /*0128*/ 	.word	0x00000004


	//----- nvinfo : EIATTR_FRAME_SIZE
	.align		4
.L_60:
        /*012c*/ 	.byte	0x04, 0x11
        /*012e*/ 	.short	(.L_62 - .L_61)
	.align		4
.L_61:
        /*0130*/ 	.word	index@(_ZN7cutlass13device_kernelIN5flash11enable_sm90INS1_16FlashAttnBwdSm90INS1_25CollectiveMainloopBwdSm90ILi2ELi1ELi1EN4cute5tupleIJNS5_1CILi1EEES8_S8_EEENS6_IJNS7_ILi64EEENS7_ILi80EEENS7_ILi256EEEEEENS_10bfloat16_tEfNS_4arch4Sm90ELb0ELb0ELb0ELb1ELb0ELb0ELb1ELb1ELi2ELi1ELi1ELi1ELb0EEENS1_24CollectiveEpilogueBwdGQAISD_fSG_Li256ELb1ELb0EEENS1_19SingleTileSchedulerILb1ELb0ELb0ELi80EEEEEEEEEvNT_6ParamsE)
        /*0134*/ 	.word	0x00000000


	//----- nvinfo : EIATTR_REGCOUNT
	.align		4
.L_62:
        /*0138*/ 	.byte	0x04, 0x2f
        /*013a*/ 	.short	(.L_64 - .L_63)
	.align		4
.L_63:
        /*013c*/ 	.word	index@(_ZN7cutlass13device_kernelIN5flash11enable_sm90INS1_16FlashAttnBwdSm90INS1_25CollectiveMainloopBwdSm90ILi2ELi1ELi1EN4cute5tupleIJNS5_1CILi1EEES8_S8_EEENS6_IJNS7_ILi64EEENS7_ILi80EEENS7_ILi256EEEEEENS_10bfloat16_tEfNS_4arch4Sm90ELb0ELb0ELb0ELb1ELb0ELb0ELb1ELb1ELi2ELi1ELi1ELi1ELb0EEENS1_21CollectiveEpilogueBwdISD_SE_SG_Li256ELb1ELb1ELi2EEENS1_19SingleTileSchedulerILb1ELb0ELb0ELi80EEEEEEEEEvNT_6ParamsE)
        /*0140*/ 	.word	0x00000004


	//----- nvinfo : EIATTR_FRAME_SIZE
	.align		4
.L_64:
        /*0144*/ 	.byte	0x04, 0x11
        /*0146*/ 	.short	(.L_66 - .L_65)
	.align		4
.L_65:
        /*0148*/ 	.word	index@(_ZN7cutlass13device_kernelIN5flash11enable_sm90INS1_16FlashAttnBwdSm90INS1_25CollectiveMainloopBwdSm90ILi2ELi1ELi1EN4cute5tupleIJNS5_1CILi1EEES8_S8_EEENS6_IJNS7_ILi64EEENS7_ILi80EEENS7_ILi256EEEEEENS_10bfloat16_tEfNS_4arch4Sm90ELb0ELb0ELb0ELb1ELb0ELb0ELb1ELb1ELi2ELi1ELi1ELi1ELb0EEENS1_21CollectiveEpilogueBwdISD_SE_SG_Li256ELb1ELb1ELi2EEENS1_19SingleTileSchedulerILb1ELb0ELb0ELi80EEEEEEEEEvNT_6ParamsE)
        /*014c*/ 	.word	0x00000000


	//----- nvinfo : EIATTR_REGCOUNT
	.align		4
.L_66:
        /*0150*/ 	.byte	0x04, 0x2f
        /*0152*/ 	.short	(.L_68 - .L_67)
	.align		4
.L_67:
        /*0154*/ 	.word	index@(_ZN7cutlass13device_kernelIN5flash11enable_sm90INS1_16FlashAttnBwdSm90INS1_25CollectiveMainloopBwdSm90ILi2ELi1ELi1EN4cute5tupleIJNS5_1CILi1EEES8_S8_EEENS6_IJNS7_ILi64EEENS7_ILi80EEENS7_ILi256EEEEEENS_10bfloat16_tEfNS_4arch4Sm90ELb0ELb0ELb0ELb0ELb0ELb0ELb1ELb1ELi2ELi1ELi1ELi1ELb0EEENS1_24CollectiveEpilogueBwdGQAISD_fSG_Li256ELb0ELb0EEENS1_19SingleTileSchedulerILb0ELb0ELb0ELi80EEEEEEEEEvNT_6ParamsE)
        /*0158*/ 	.word	0x00000004


	//----- nvinfo : EIATTR_FRAME_SIZE
	.align		4
.L_68:
        /*015c*/ 	.byte	0x04, 0x11
        /*015e*/ 	.short	(.L_70 - .L_69)
	.align		4
.L_69:
        /*0160*/ 	.word	index@(_ZN7cutlass13device_kernelIN5flash11enable_sm90INS1_16FlashAttnBwdSm90INS1_25CollectiveMainloopBwdSm90ILi2ELi1ELi1EN4cute5tupleIJNS5_1CILi1EEES8_S8_EEENS6_IJNS7_ILi64EEENS7_ILi80EEENS7_ILi256EEEEEENS_10bfloat16_tEfNS_4arch4Sm90ELb0ELb0ELb0ELb0ELb0ELb0ELb1ELb1ELi2ELi1ELi1ELi1ELb0EEENS1_24CollectiveEpilogueBwdGQAISD_fSG_Li256ELb0ELb0EEENS1_19SingleTileSchedulerILb0ELb0ELb0ELi80EEEEEEEEEvNT_6ParamsE)
        /*0164*/ 	.word	0x00000000


	//----- nvinfo : EIATTR_REGCOUNT
	.align		4
.L_70:
        /*0168*/ 	.byte	0x04, 0x2f
        /*016a*/ 	.short	(.L_72 - .L_71)
	.align		4
.L_71:
        /*016c*/ 	.word	index@(_ZN7cutlass13device_kernelIN5flash11enable_sm90INS1_16FlashAttnBwdSm90INS1_25CollectiveMainloopBwdSm90ILi2ELi1ELi1EN4cute5tupleIJNS5_1CILi1EEES8_S8_EEENS6_IJNS7_ILi64EEENS7_ILi80EEENS7_ILi256EEEEEENS_10bfloat16_tEfNS_4arch4Sm90ELb0ELb0ELb0ELb0ELb0ELb0ELb1ELb1ELi2ELi1ELi1ELi1ELb0EEENS1_21CollectiveEpilogueBwdISD_SE_SG_Li256ELb0ELb1ELi2EEENS1_19SingleTileSchedulerILb0ELb0ELb0ELi80EEEEEEEEEvNT_6ParamsE)
        /*0170*/ 	.word	0x00000004


	//----- nvinfo : EIATTR_FRAME_SIZE
	.align		4
.L_72:
        /*0174*/ 	.byte	0x04, 0x11
        /*0176*/ 	.short	(.L_74 - .L_73)
	.align		4
.L_73:
        /*0178*/ 	.word	index@(_ZN7cutlass13device_kernelIN5flash11enable_sm90INS1_16FlashAttnBwdSm90INS1_25CollectiveMainloopBwdSm90ILi2ELi1ELi1EN4cute5tupleIJNS5_1CILi1EEES8_S8_EEENS6_IJNS7_ILi64EEENS7_ILi80EEENS7_ILi256EEEEEENS_10bfloat16_tEfNS_4arch4Sm90ELb0ELb0ELb0ELb0ELb0ELb0ELb1ELb1ELi2ELi1ELi1ELi1ELb0EEENS1_21CollectiveEpilogueBwdISD_SE_SG_Li256ELb0ELb1ELi2EEENS1_19SingleTileSchedulerILb0ELb0ELb0ELi80EEEEEEEEEvNT_6ParamsE)
        /*017c*/ 	.word	0x00000000


	//----- nvinfo : EIATTR_MIN_STACK_SIZE
	.align		4
.L_74:
        /*0180*/ 	.byte	0x04, 0x12
        /*0182*/ 	.short	(.L_76 - .L_75)
	.align		4
.L_75:
        /*0184*/ 	.word	index@(_ZN7cutlass13device_kernelIN5flash11enable_sm90INS1_16FlashAttnBwdSm90INS1_25CollectiveMainloopBwdSm90ILi2ELi1ELi1EN4cute5tupleIJNS5_1CILi1EEES8_S8_EEENS6_IJNS7_ILi64EEENS7_ILi80EEENS7_ILi256EEEEEENS_10bfloat16_tEfNS_4arch4Sm90ELb0ELb0ELb0ELb0ELb0ELb0ELb1ELb1ELi2ELi1ELi1ELi1ELb0EEENS1_21CollectiveEpilogueBwdISD_SE_SG_Li256ELb0ELb1ELi2EEENS1_19SingleTileSchedulerILb0ELb0ELb0ELi80EEEEEEEEEvNT_6ParamsE)
        /*0188*/ 	.word	0x00000000


	//----- nvinfo : EIATTR_MIN_STACK_SIZE
	.align		4
.L_76:
        /*018c*/ 	.byte	0x04, 0x12
        /*018e*/ 	.short	(.L_78 - .L_77)
	.align		4
.L_77:
        /*0190*/ 	.word	index@(_ZN7cutlass13device_kernelIN5flash11enable_sm90INS1_16FlashAttnBwdSm90INS1_25CollectiveMainloopBwdSm90ILi2ELi1ELi1EN4cute5tupleIJNS5_1CILi1EEES8_S8_EEENS6_IJNS7_ILi64EEENS7_ILi80EEENS7_ILi256EEEEEENS_10bfloat16_tEfNS_4arch4Sm90ELb0ELb0ELb0ELb0ELb0ELb0ELb1ELb1ELi2ELi1ELi1ELi1ELb0EEENS1_24CollectiveEpilogueBwdGQAISD_fSG_Li256ELb0ELb0EEENS1_19SingleTileSchedulerILb0ELb0ELb0ELi80EEEEEEEEEvNT_6ParamsE)
        /*0194*/ 	.word	0x00000000


	//----- nvinfo : EIATTR_MIN_STACK_SIZE
	.align		4
.L_78:
        /*0198*/ 	.byte	0x04, 0x12
        /*019a*/ 	.short	(.L_80 - .L_79)
	.align		4
.L_79:
        /*019c*/ 	.word	index@(_ZN7cutlass13device_kernelIN5flash11enable_sm90INS1_16FlashAttnBwdSm90INS1_25CollectiveMainloopBwdSm90ILi2ELi1ELi1EN4cute5tupleIJNS5_1CILi1EEES8_S8_EEENS6_IJNS7_ILi64EEENS7_ILi80EEENS7_ILi256EEEEEENS_10bfloat16_tEfNS_4arch4Sm90ELb0ELb0ELb0ELb1ELb0ELb0ELb1ELb1ELi2ELi1ELi1ELi1ELb0EEENS1_21CollectiveEpilogueBwdISD_SE_SG_Li256ELb1ELb1ELi2EEENS1_19SingleTileSchedulerILb1ELb0ELb0ELi80EEEEEEEEEvNT_6ParamsE)
        /*01a0*/ 	.word	0x00000000


	//----- nvinfo : EIATTR_MIN_STACK_SIZE
	.align		4
.L_80:
        /*01a4*/ 	.byte	0x04, 0x12
        /*01a6*/ 	.short	(.L_82 - .L_81)
	.align		4
.L_81:
        /*01a8*/ 	.word	index@(_ZN7cutlass13device_kernelIN5flash11enable_sm90INS1_16FlashAttnBwdSm90INS1_25CollectiveMainloopBwdSm90ILi2ELi1ELi1EN4cute5tupleIJNS5_1CILi1EEES8_S8_EEENS6_IJNS7_ILi64EEENS7_ILi80EEENS7_ILi256EEEEEENS_10bfloat16_tEfNS_4arch4Sm90ELb0ELb0ELb0ELb1ELb0ELb0ELb1ELb1ELi2ELi1ELi1ELi1ELb0EEENS1_24CollectiveEpilogueBwdGQAISD_fSG_Li256ELb1ELb0EEENS1_19SingleTileSchedulerILb1ELb0ELb0ELi80EEEEEEEEEvNT_6ParamsE)
        /*01ac*/ 	.word	0x00000000


	//----- nvinfo : EIATTR_MIN_STACK_SIZE
	.align		4
.L_82:
        /*01b0*/ 	.byte	0x04, 0x12
        /*01b2*/ 	.short	(.L_84 - .L_83)
	.align		4
.L_83:
        /*01b4*/ 	.word	index@(_ZN7cutlass13device_kernelIN5flash11enable_sm90INS1_16FlashAttnBwdSm90INS1_25CollectiveMainloopBwdSm90ILi2ELi1ELi1EN4cute5tupleIJNS5_1CILi1EEES8_S8_EEENS6_IJNS7_ILi64EEENS7_ILi80EEENS7_ILi256EEEEEENS_10bfloat16_tEfNS_4arch4Sm90ELb0ELb1ELb0ELb0ELb0ELb0ELb1ELb1ELi2ELi1ELi1ELi1ELb0EEENS1_21CollectiveEpilogueBwdISD_SE_SG_Li256ELb0ELb1ELi2EEENS1_19SingleTileSchedulerILb0ELb0ELb0ELi80EEEEEEEEEvNT_6ParamsE)
        /*01b8*/ 	.word	0x00000000


	//----- nvinfo : EIATTR_MIN_STACK_SIZE
	.align		4
.L_84:
        /*01bc*/ 	.byte	0x04, 0x12
        /*01be*/ 	.short	(.L_86 - .L_85)
	.align		4
.L_85:
        /*01c0*/ 	.word	index@(_ZN7cutlass13device_kernelIN5flash11enable_sm90INS1_16FlashAttnBwdSm90INS1_25CollectiveMainloopBwdSm90ILi2ELi1ELi1EN4cute5tupleIJNS5_1CILi1EEES8_S8_EEENS6_IJNS7_ILi64EEENS7_ILi80EEENS7_ILi256EEEEEENS_10bfloat16_tEfNS_4arch4Sm90ELb0ELb1ELb0ELb0ELb0ELb0ELb1ELb1ELi2ELi1ELi1ELi1ELb0EEENS1_24CollectiveEpilogueBwdGQAISD_fSG_Li256ELb0ELb0EEENS1_19SingleTileSchedulerILb0ELb0ELb0ELi80EEEEEEEEEvNT_6ParamsE)
        /*01c4*/ 	.word	0x00000000


	//----- nvinfo : EIATTR_MIN_STACK_SIZE
	.align		4
.L_86:
        /*01c8*/ 	.byte	0x04, 0x12
        /*01ca*/ 	.short	(.L_88 - .L_87)
	.align		4
.L_87:
        /*01cc*/ 	.word	index@(_ZN7cutlass13device_kernelIN5flash11enable_sm90INS1_16FlashAttnBwdSm90INS1_25CollectiveMainloopBwdSm90ILi2ELi1ELi1EN4cute5tupleIJNS5_1CILi1EEES8_S8_EEENS6_IJNS7_ILi64EEENS7_ILi80EEENS7_ILi256EEEEEENS_10bfloat16_tEfNS_4arch4Sm90ELb0ELb1ELb0ELb1ELb0ELb0ELb1ELb1ELi2ELi1ELi1ELi1ELb0EEENS1_21CollectiveEpilogueBwdISD_SE_SG_Li256ELb1ELb1ELi2EEENS1_19SingleTileSchedulerILb1ELb0ELb0ELi80EEEEEEEEEvNT_6ParamsE)
        /*01d0*/ 	.word	0x00000000


	//----- nvinfo : EIATTR_MIN_STACK_SIZE
	.align		4
.L_88:
        /*01d4*/ 	.byte	0x04, 0x12
        /*01d6*/ 	.short	(.L_90 - .L_89)
	.align		4
.L_89:
        /*01d8*/ 	.word	index@(_ZN7cutlass13device_kernelIN5flash11enable_sm90INS1_16FlashAttnBwdSm90INS1_25CollectiveMainloopBwdSm90ILi2ELi1ELi1EN4cute5tupleIJNS5_1CILi1EEES8_S8_EEENS6_IJNS7_ILi64EEENS7_ILi80EEENS7_ILi256EEEEEENS_10bfloat16_tEfNS_4arch4Sm90ELb0ELb1ELb0ELb1ELb0ELb0ELb1ELb1ELi2ELi1ELi1ELi1ELb0EEENS1_24CollectiveEpilogueBwdGQAISD_fSG_Li256ELb1ELb0EEENS1_19SingleTileSchedulerILb1ELb0ELb0ELi80EEEEEEEEEvNT_6ParamsE)
        /*01dc*/ 	.word	0x00000000


	//----- nvinfo : EIATTR_MIN_STACK_SIZE
	.align		4
.L_90:
        /*01e0*/ 	.byte	0x04, 0x12
        /*01e2*/ 	.short	(.L_92 - .L_91)
	.align		4
.L_91:
        /*01e4*/ 	.word	index@(_ZN7cutlass13device_kernelIN5flash11enable_sm90INS1_16FlashAttnBwdSm90INS1_25CollectiveMainloopBwdSm90ILi2ELi1ELi1EN4cute5tupleIJNS5_1CILi1EEES8_S8_EEENS6_IJNS7_ILi64EEENS7_ILi80EEENS7_ILi256EEEEEENS_10bfloat16_tEfNS_4arch4Sm90ELb1ELb0ELb0ELb0ELb0ELb0ELb1ELb1ELi2ELi1ELi1ELi1ELb0EEENS1_21CollectiveEpilogueBwdISD_SE_SG_Li256ELb0ELb1ELi2EEENS1_25SingleTileBwdLPTSchedulerILb0ELi80ELb0EEEEEEEEEvNT_6ParamsE)
        /*01e8*/ 	.word	0x00000000


	//----- nvinfo : EIATTR_MIN_STACK_SIZE
	.align		4
.L_92:
        /*01ec*/ 	.byte	0x04, 0x12
        /*01ee*/ 	.short	(.L_94 - .L_93)
	.align		4
.L_93:
        /*01f0*/ 	.word	index@(_ZN7cutlass13device_kernelIN5flash11enable_sm90INS1_16FlashAttnBwdSm90INS1_25CollectiveMainloopBwdSm90ILi2ELi1ELi1EN4cute5tupleIJNS5_1CILi1EEES8_S8_EEENS6_IJNS7_ILi64EEENS7_ILi80EEENS7_ILi256EEEEEENS_10bfloat16_tEfNS_4arch4Sm90ELb1ELb0ELb0ELb0ELb0ELb0ELb1ELb1ELi2ELi1ELi1ELi1ELb0EEENS1_24CollectiveEpilogueBwdGQAISD_fSG_Li256ELb0ELb0EEENS1_25SingleTileBwdLPTSchedulerILb0ELi80ELb0EEEEEEEEEvNT_6ParamsE)
        /*01f4*/ 	.word	0x00000000


	//----- nvinfo : EIATTR_MIN_STACK_SIZE
	.align		4
.L_94:
        /*01f8*/ 	.byte	0x04, 0x12
        /*01fa*/ 	.short	(.L_96 - .L_95)
	.align		4
.L_95:
        /*01fc*/ 	.word	index@(_ZN7cutlass13device_kernelIN5flash22FlashAttnBwdPreprocessIN4cute5tupleIJNS3_1CILi64EEENS5_ILi256EEEEEENS_10bfloat16_tEfNS_4arch4Sm90ELb1ELb0EEEEEvNT_6ParamsE)
        /*0200*/ 	.word	0x00000000


	//----- nvinfo : EIATTR_MIN_STACK_SIZE
	.align		4
.L_96:
        /*0204*/ 	.byte	0x04, 0x12
        /*0206*/ 	.short	(.L_98 - .L_97)
	.align		4
.L_97:
        /*0208*/ 	.word	index@(_ZN7cutlass13device_kernelIN5flash11enable_sm90INS1_16FlashAttnBwdSm90INS1_25CollectiveMainloopBwdSm90ILi2ELi1ELi1EN4cute5tupleIJNS5_1CILi1EEES8_S8_EEENS6_IJNS7_ILi64EEENS7_ILi80EEENS7_ILi256EEEEEENS_10bfloat16_tEfNS_4arch4Sm90ELb1ELb0ELb0ELb1ELb0ELb0ELb1ELb1ELi2ELi1ELi1ELi1ELb0EEENS1_21CollectiveEpilogueBwdISD_SE_SG_Li256ELb1ELb1ELi2EEENS1_25SingleTileBwdLPTSchedulerILb1ELi80ELb0EEEEEEEEEvNT_6ParamsE)
        /*020c*/ 	.word	0x00000000


	//----- nvinfo : EIATTR_MIN_STACK_SIZE
	.align		4
.L_98:
        /*0210*/ 	.byte	0x04, 0x12
        /*0212*/ 	.short	(.L_100 - .L_99)
	.align		4
.L_99:
        /*0214*/ 	.word	index@(_ZN7cutlass13device_kernelIN5flash32FlashAttnBwdPostprocessConvertdQIN4cute5tupleIJNS3_1CILi80EEENS5_ILi256EEEEEENS_10bfloat16_tEfNS_4arch4Sm90ELi256ENS3_8TiledMMAINS3_8MMA_AtomIJNS3_4SM904GMMA27MMA_64x16x16_F32BF16BF16_SSILNSF_5MajorE1ELSH_1ELNSF_7ScaleInE1ELSI_1EEEEEENS3_6LayoutINS4_IJNS5_ILi2EEENS5_ILi1EEESN_EEENS4_IJSN_NS5_ILi0EEESP_EEEEENS4_IJNS3_10UnderscoreESS_SS_EEEEELb1EEEEEvNT_6ParamsE)
        /*0218*/ 	.word	0x00000000


	//----- nvinfo : EIATTR_MIN_STACK_SIZE
	.align		4
.L_100:
        /*021c*/ 	.byte	0x04, 0x12
        /*021e*/ 	.short	(.L_102 - .L_101)
	.align		4
.L_101:
        /*0220*/ 	.word	index@(_ZN7cutlass13device_kernelIN5flash32FlashAttnBwdPostprocessConvertdQIN4cute5tupleIJNS3_1CILi64EEENS5_ILi256EEEEEENS_10bfloat16_tEfNS_4arch4Sm90ELi256ENS3_8TiledMMAINS3_8MMA_AtomIJNS3_4SM904GMMA27MMA_64x64x16_F32BF16BF16_SSILNSF_5MajorE1ELSH_0ELNSF_7ScaleInE1ELSI_1EEEEEENS3_6LayoutINS4_IJNS5_ILi2EEENS5_ILi1EEESN_EEENS4_IJSN_NS5_ILi0EEESP_EEEEENS4_IJNS3_10UnderscoreESS_SS_EEEEELb1EEEEEvNT_6ParamsE)
        /*0224*/ 	.word	0x00000000


	//----- nvinfo : EIATTR_MIN_STACK_SIZE
	.align		4
.L_102:
        /*0228*/ 	.byte	0x04, 0x12
        /*022a*/ 	.short	(.L_104 - .L_103)
	.align		4
.L_103:
        /*022c*/ 	.word	index@(_ZN7cutlass13device_kernelIN5flash11enable_sm90INS1_16FlashAttnBwdSm90INS1_25CollectiveMainloopBwdSm90ILi2ELi1ELi1EN4cute5tupleIJNS5_1CILi1EEES8_S8_EEENS6_IJNS7_ILi64EEENS7_ILi80EEENS7_ILi256EEEEEENS_10bfloat16_tEfNS_4arch4Sm90ELb1ELb0ELb0ELb1ELb0ELb0ELb1ELb1ELi2ELi1ELi1ELi1ELb0EEENS1_24CollectiveEpilogueBwdGQAISD_fSG_Li256ELb1ELb0EEENS1_25SingleTileBwdLPTSchedulerILb1ELi80ELb0EEEEEEEEEvNT_6ParamsE)
        /*0230*/ 	.word	0x00000000


	//----- nvinfo : EIATTR_MIN_STACK_SIZE
	.align		4
.L_104:
        /*0234*/ 	.byte	0x04, 0x12
        /*0236*/ 	.short	(.L_106 - .L_105)
	.align		4
.L_105:
        /*0238*/ 	.word	index@(_ZN7cutlass13device_kernelIN5flash22FlashAttnBwdPreprocessIN4cute5tupleIJNS3_1CILi64EEENS5_ILi256EEEEEENS_10bfloat16_tEfNS_4arch4Sm90ELb1ELb1EEEEEvNT_6ParamsE)
        /*023c*/ 	.word	0x00000000
.L_106:


//--------------------- .nv.compat                --------------------------
	.section	.nv.compat,"",@"SHT_CUDA_COMPAT_INFO"
	.align	4
        /*0000*/ 	.byte	0x02, 0x09, 0x01, 0x00, 0x02, 0x02, 0x02, 0x00, 0x02, 0x05, 0x05, 0x00, 0x03, 0x07, 0x01, 0x01
        /*0010*/ 	.byte	0x02, 0x03, 0x00, 0x00, 0x02, 0x06, 0x01, 0x00, 0x04, 0x0b, 0x08, 0x00, 0x01, 0x00, 0x00, 0x00
        /*0020*/ 	.byte	0x00, 0x00, 0x00, 0x00


//--------------------- .nv.info._ZN7cutlass13device_kernelIN5flash11enable_sm90INS1_16FlashAttnBwdSm90INS1_25CollectiveMainloopBwdSm90ILi2ELi1ELi1EN4cute5tupleIJNS5_1CILi1EEES8_S8_EEENS6_IJNS7_ILi64EEENS7_ILi80EEENS7_ILi256EEEEEENS_10bfloat16_tEfNS_4arch4Sm90ELb0ELb0ELb0ELb0ELb0ELb0ELb1ELb1ELi2ELi1ELi1ELi1ELb0EEENS1_21CollectiveEpilogueBwdISD_SE_SG_Li256ELb0ELb1ELi2EEENS1_19SingleTileSchedulerILb0ELb0ELb0ELi80EEEEEEEEEvNT_6ParamsE --------------------------
	.section	.nv.info._ZN7cutlass13device_kernelIN5flash11enable_sm90INS1_16FlashAttnBwdSm90INS1_25CollectiveMainloopBwdSm90ILi2ELi1ELi1EN4cute5tupleIJNS5_1CILi1EEES8_S8_EEENS6_IJNS7_ILi64EEENS7_ILi80EEENS7_ILi256EEEEEENS_10bfloat16_tEfNS_4arch4Sm90ELb0ELb0ELb0ELb0ELb0ELb0ELb1ELb1ELi2ELi1ELi1ELi1ELb0EEENS1_21CollectiveEpilogueBwdISD_SE_SG_Li256ELb0ELb1ELi2EEENS1_19SingleTileSchedulerILb0ELb0ELb0ELi80EEEEEEEEEvNT_6ParamsE,"",@"SHT_CUDA_INFO"
	.sectionflags	@""
	.align	4


	//----- nvinfo : EIATTR_CUDA_API_VERSION
	.align		4
        /*0000*/ 	.byte	0x04, 0x37
        /*0002*/ 	.short	(.L_108 - .L_107)
.L_107:
        /*0004*/ 	.word	0x00000082


	//----- nvinfo : EIATTR_KPARAM_INFO
	.align		4
.L_108:
        /*0008*/ 	.byte	0x04, 0x17
        /*000a*/ 	.short	(.L_110 - .L_109)
.L_109:
        /*000c*/ 	.word	0x00000000
        /*0010*/ 	.short	0x0000
        /*0012*/ 	.short	0x0000
        /*0014*/ 	.byte	0x00, 0xf0, 0x01, 0x24


	//----- nvinfo : EIATTR_SPARSE_MMA_MASK
	.align		4
.L_110:
        /*0018*/ 	.byte	0x03, 0x50
        /*001a*/ 	.short	0x0000


	//----- nvinfo : EIATTR_MAXREG_COUNT
	.align		4
        /*001c*/ 	.byte	0x03, 0x1b
        /*001e*/ 	.short	0x00a8


	//----- nvinfo : EIATTR_MERCURY_ISA_VERSION
	.align		4
        /*0020*/ 	.byte	0x03, 0x5f
        /*0022*/ 	.short	0x0101


	//----- nvinfo : EIATTR_VRC_CTA_INIT_COUNT
	.align		4
        /*0024*/ 	.byte	0x02, 0x4a
	.zero		1
	.zero		1


	//----- nvinfo : EIATTR_EXIT_INSTR_OFFSETS
	.align		4
        /*0028*/ 	.byte	0x04, 0x1c
        /*002a*/ 	.short	(.L_112 - .L_111)


	//   ....[0]....
.L_111:
        /*002c*/ 	.word	0x00000010


	//----- nvinfo : EIATTR_MAX_THREADS
	.align		4
.L_112:
        /*0030*/ 	.byte	0x04, 0x05
        /*0032*/ 	.short	(.L_114 - .L_113)
.L_113:
        /*0034*/ 	.word	0x00000180
        /*0038*/ 	.word	0x00000001
        /*003c*/ 	.word	0x00000001


	//----- nvinfo : EIATTR_CBANK_PARAM_SIZE
	.align		4
.L_114:
        /*0040*/ 	.byte	0x03, 0x19
        /*0042*/ 	.short	0x0900


	//----- nvinfo : EIATTR_PARAM_CBANK
	.align		4
        /*0044*/ 	.byte	0x04, 0x0a
        /*0046*/ 	.short	(.L_116 - .L_115)
	.align		4
.L_115:
        /*0048*/ 	.word	index@(.nv.constant0._ZN7cutlass13device_kernelIN5flash11enable_sm90INS1_16FlashAttnBwdSm90INS1_25CollectiveMainloopBwdSm90ILi2ELi1ELi1EN4cute5tupleIJNS5_1CILi1EEES8_S8_EEENS6_IJNS7_ILi64EEENS7_ILi80EEENS7_ILi256EEEEEENS_10bfloat16_tEfNS_4arch4Sm90ELb0ELb0ELb0ELb0ELb0ELb0ELb1ELb1ELi2ELi1ELi1ELi1ELb0EEENS1_21CollectiveEpilogueBwdISD_SE_SG_Li256ELb0ELb1ELi2EEENS1_19SingleTileSchedulerILb0ELb0ELb0ELi80EEEEEEEEEvNT_6ParamsE)
        /*004c*/ 	.short	0x0380
        /*004e*/ 	.short	0x0900


	//----- nvinfo : EIATTR_SW_WAR
	.align		4
.L_116:
        /*0050*/ 	.byte	0x04, 0x36
        /*0052*/ 	.short	(.L_118 - .L_117)
.L_117:
        /*0054*/ 	.word	0x00000008
.L_118:


//--------------------- .nv.info._ZN7cutlass13device_kernelIN5flash11enable_sm90INS1_16FlashAttnBwdSm90INS1_25CollectiveMainloopBwdSm90ILi2ELi1ELi1EN4cute5tupleIJNS5_1CILi1EEES8_S8_EEENS6_IJNS7_ILi64EEENS7_ILi80EEENS7_ILi256EEEEEENS_10bfloat16_tEfNS_4arch4Sm90ELb0ELb0ELb0ELb0ELb0ELb0ELb1ELb1ELi2ELi1ELi1ELi1ELb0EEENS1_24CollectiveEpilogueBwdGQAISD_fSG_Li256ELb0ELb0EEENS1_19SingleTileSchedulerILb0ELb0ELb0ELi80EEEEEEEEEvNT_6ParamsE --------------------------
	.section	.nv.info._ZN7cutlass13device_kernelIN5flash11enable_sm90INS1_16FlashAttnBwdSm90INS1_25CollectiveMainloopBwdSm90ILi2ELi1ELi1EN4cute5tupleIJNS5_1CILi1EEES8_S8_EEENS6_IJNS7_ILi64EEENS7_ILi80EEENS7_ILi256EEEEEENS_10bfloat16_tEfNS_4arch4Sm90ELb0ELb0ELb0ELb0ELb0ELb0ELb1ELb1ELi2ELi1ELi1ELi1ELb0EEENS1_24CollectiveEpilogueBwdGQAISD_fSG_Li256ELb0ELb0EEENS1_19SingleTileSchedulerILb0ELb0ELb0ELi80EEEEEEEEEvNT_6ParamsE,"",@"SHT_CUDA_INFO"
	.sectionflags	@""
	.align	4


	//----- nvinfo : EIATTR_CUDA_API_VERSION
	.align		4
        /*0000*/ 	.byte	0x04, 0x37
        /*0002*/ 	.short	(.L_120 - .L_119)
.L_119:
        /*0004*/ 	.word	0x00000082


	//----- nvinfo : EIATTR_KPARAM_INFO
	.align		4
.L_120:
        /*0008*/ 	.byte	0x04, 0x17
        /*000a*/ 	.short	(.L_122 - .L_121)
.L_121:
        /*000c*/ 	.word	0x00000000
        /*0010*/ 	.short	0x0000
        /*0012*/ 	.short	0x0000
        /*0014*/ 	.byte	0x00, 0xf0, 0x01, 0x1a


	//----- nvinfo : EIATTR_SPARSE_MMA_MASK
	.align		4
.L_122:
        /*0018*/ 	.byte	0x03, 0x50
        /*001a*/ 	.short	0x0000


	//----- nvinfo : EIATTR_MAXREG_COUNT
	.align		4
        /*001c*/ 	.byte	0x03, 0x1b
        /*001e*/ 	.short	0x00a8


	//----- nvinfo : EIATTR_MERCURY_ISA_VERSION
	.align		4
        /*0020*/ 	.byte	0x03, 0x5f
        /*0022*/ 	.short	0x0101


	//----- nvinfo : EIATTR_VRC_CTA_INIT_COUNT
	.align		4
        /*0024*/ 	.byte	0x02, 0x4a
	.zero		1
	.zero		1


	//----- nvinfo : EIATTR_EXIT_INSTR_OFFSETS
	.align		4
        /*0028*/ 	.byte	0x04, 0x1c
        /*002a*/ 	.short	(.L_124 - .L_123)


	//   ....[0]....
.L_123:
        /*002c*/ 	.word	0x00000010


	//----- nvinfo : EIATTR_MAX_THREADS
	.align		4
.L_124:
        /*0030*/ 	.byte	0x04, 0x05
        /*0032*/ 	.short	(.L_126 - .L_125)
.L_125:
        /*0034*/ 	.word	0x00000180
        /*0038*/ 	.word	0x00000001
        /*003c*/ 	.word	0x00000001


	//----- nvinfo : EIATTR_CBANK_PARAM_SIZE
	.align		4
.L_126:
        /*0040*/ 	.byte	0x03, 0x19
        /*0042*/ 	.short	0x0680


	//----- nvinfo : EIATTR_PARAM_CBANK
	.align		4
        /*0044*/ 	.byte	0x04, 0x0a
        /*0046*/ 	.short	(.L_128 - .L_127)
	.align		4
.L_127:
        /*0048*/ 	.word	index@(.nv.constant0._ZN7cutlass13device_kernelIN5flash11enable_sm90INS1_16FlashAttnBwdSm90INS1_25CollectiveMainloopBwdSm90ILi2ELi1ELi1EN4cute5tupleIJNS5_1CILi1EEES8_S8_EEENS6_IJNS7_ILi64EEENS7_ILi80EEENS7_ILi256EEEEEENS_10bfloat16_tEfNS_4arch4Sm90ELb0ELb0ELb0ELb0ELb0ELb0ELb1ELb1ELi2ELi1ELi1ELi1ELb0EEENS1_24CollectiveEpilogueBwdGQAISD_fSG_Li256ELb0ELb0EEENS1_19SingleTileSchedulerILb0ELb0ELb0ELi80EEEEEEEEEvNT_6ParamsE)
        /*004c*/ 	.short	0x0380
        /*004e*/ 	.short	0x0680


	//----- nvinfo : EIATTR_SW_WAR
	.align		4
.L_128:
        /*0050*/ 	.byte	0x04, 0x36
        /*0052*/ 	.short	(.L_130 - .L_129)
.L_129:
        /*0054*/ 	.word	0x00000008
.L_130:


//--------------------- .nv.info._ZN7cutlass13device_kernelIN5flash11enable_sm90INS1_16FlashAttnBwdSm90INS1_25CollectiveMainloopBwdSm90ILi2ELi1ELi1EN4cute5tupleIJNS5_1CILi1EEES8_S8_EEENS6_IJNS7_ILi64EEENS7_ILi80EEENS7_ILi256EEEEEENS_10bfloat16_tEfNS_4arch4Sm90ELb0ELb0ELb0ELb1ELb0ELb0ELb1ELb1ELi2ELi1ELi1ELi1ELb0EEENS1_21CollectiveEpilogueBwdISD_SE_SG_Li256ELb1ELb1ELi2EEENS1_19SingleTileSchedulerILb1ELb0ELb0ELi80EEEEEEEEEvNT_6ParamsE --------------------------
	.section	.nv.info._ZN7cutlass13device_kernelIN5flash11enable_sm90INS1_16FlashAttnBwdSm90INS1_25CollectiveMainloopBwdSm90ILi2ELi1ELi1EN4cute5tupleIJNS5_1CILi1EEES8_S8_EEENS6_IJNS7_ILi64EEENS7_ILi80EEENS7_ILi256EEEEEENS_10bfloat16_tEfNS_4arch4Sm90ELb0ELb0ELb0ELb1ELb0ELb0ELb1ELb1ELi2ELi1ELi1ELi1ELb0EEENS1_21CollectiveEpilogueBwdISD_SE_SG_Li256ELb1ELb1ELi2EEENS1_19SingleTileSchedulerILb1ELb0ELb0ELi80EEEEEEEEEvNT_6ParamsE,"",@"SHT_CUDA_INFO"
	.sectionflags	@""
	.align	4


	//----- nvinfo : EIATTR_CUDA_API_VERSION
	.align		4
        /*0000*/ 	.byte	0x04, 0x37
        /*0002*/ 	.short	(.L_132 - .L_131)
.L_131:
        /*0004*/ 	.word	0x00000082


	//----- nvinfo : EIATTR_KPARAM_INFO
	.align		4
.L_132:
        /*0008*/ 	.byte	0x04, 0x17
        /*000a*/ 	.short	(.L_134 - .L_133)
.L_133:
        /*000c*/ 	.word	0x00000000
        /*0010*/ 	.short	0x0000
        /*0012*/ 	.short	0x0000
        /*0014*/ 	.byte	0x00, 0xf0, 0x01, 0x1a


	//----- nvinfo : EIATTR_SPARSE_MMA_MASK
	.align		4
.L_134:
        /*0018*/ 	.byte	0x03, 0x50
        /*001a*/ 	.short	0x0000


	//----- nvinfo : EIATTR_MAXREG_COUNT
	.align		4
        /*001c*/ 	.byte	0x03, 0x1b
        /*001e*/ 	.short	0x00a8


	//----- nvinfo : EIATTR_MERCURY_ISA_VERSION
	.align		4
        /*0020*/ 	.byte	0x03, 0x5f
        /*0022*/ 	.short	0x0101


	//----- nvinfo : EIATTR_VRC_CTA_INIT_COUNT
	.align		4
        /*0024*/ 	.byte	0x02, 0x4a
	.zero		1
	.zero		1


	//----- nvinfo : EIATTR_EXIT_INSTR_OFFSETS
	.align		4
        /*0028*/ 	.byte	0x04, 0x1c
        /*002a*/ 	.short	(.L_136 - .L_135)


	//   ....[0]....
.L_135:
        /*002c*/ 	.word	0x00000010


	//----- nvinfo : EIATTR_MAX_THREADS
	.align		4
.L_136:
        /*0030*/ 	.byte	0x04, 0x05
        /*0032*/ 	.short	(.L_138 - .L_137)
.L_137:
        /*0034*/ 	.word	0x00000180
        /*0038*/ 	.word	0x00000001
        /*003c*/ 	.word	0x00000001


	//----- nvinfo : EIATTR_CBANK_PARAM_SIZE
	.align		4
.L_138:
        /*0040*/ 	.byte	0x03, 0x19
        /*0042*/ 	.short	0x0680


	//----- nvinfo : EIATTR_PARAM_CBANK
	.align		4
        /*0044*/ 	.byte	0x04, 0x0a
        /*0046*/ 	.short	(.L_140 - .L_139)
	.align		4
.L_139:
        /*0048*/ 	.word	index@(.nv.constant0._ZN7cutlass13device_kernelIN5flash11enable_sm90INS1_16FlashAttnBwdSm90INS1_25CollectiveMainloopBwdSm90ILi2ELi1ELi1EN4cute5tupleIJNS5_1CILi1EEES8_S8_EEENS6_IJNS7_ILi64EEENS7_ILi80EEENS7_ILi256EEEEEENS_10bfloat16_tEfNS_4arch4Sm90ELb0ELb0ELb0ELb1ELb0ELb0ELb1ELb1ELi2ELi1ELi1ELi1ELb0EEENS1_21CollectiveEpilogueBwdISD_SE_SG_Li256ELb1ELb1ELi2EEENS1_19SingleTileSchedulerILb1ELb0ELb0ELi80EEEEEEEEEvNT_6ParamsE)
        /*004c*/ 	.short	0x0380
        /*004e*/ 	.short	0x0680


	//----- nvinfo : EIATTR_SW_WAR
	.align		4
.L_140:
        /*0050*/ 	.byte	0x04, 0x36
        /*0052*/ 	.short	(.L_142 - .L_141)
.L_141:
        /*0054*/ 	.word	0x00000008
.L_142:


//--------------------- .nv.info._ZN7cutlass13device_kernelIN5flash11enable_sm90INS1_16FlashAttnBwdSm90INS1_25CollectiveMainloopBwdSm90ILi2ELi1ELi1EN4cute5tupleIJNS5_1CILi1EEES8_S8_EEENS6_IJNS7_ILi64EEENS7_ILi80EEENS7_ILi256EEEEEENS_10bfloat16_tEfNS_4arch4Sm90ELb0ELb0ELb0ELb1ELb0ELb0ELb1ELb1ELi2ELi1ELi1ELi1ELb0EEENS1_24CollectiveEpilogueBwdGQAISD_fSG_Li256ELb1ELb0EEENS1_19SingleTileSchedulerILb1ELb0ELb0ELi80EEEEEEEEEvNT_6ParamsE --------------------------
	.section	.nv.info._ZN7cutlass13device_kernelIN5flash11enable_sm90INS1_16FlashAttnBwdSm90INS1_25CollectiveMainloopBwdSm90ILi2ELi1ELi1EN4cute5tupleIJNS5_1CILi1EEES8_S8_EEENS6_IJNS7_ILi64EEENS7_ILi80EEENS7_ILi256EEEEEENS_10bfloat16_tEfNS_4arch4Sm90ELb0ELb0ELb0ELb1ELb0ELb0ELb1ELb1ELi2ELi1ELi1ELi1ELb0EEENS1_24CollectiveEpilogueBwdGQAISD_fSG_Li256ELb1ELb0EEENS1_19SingleTileSchedulerILb1ELb0ELb0ELi80EEEEEEEEEvNT_6ParamsE,"",@"SHT_CUDA_INFO"
	.sectionflags	@""
	.align	4


	//----- nvinfo : EIATTR_CUDA_API_VERSION
	.align		4
        /*0000*/ 	.byte	0x04, 0x37
        /*0002*/ 	.short	(.L_144 - .L_143)
.L_143:
        /*0004*/ 	.word	0x00000082


	//----- nvinfo : EIATTR_KPARAM_INFO
	.align		4
.L_144:
        /*0008*/ 	.byte	0x04, 0x17
        /*000a*/ 	.short	(.L_146 - .L_145)
.L_145:
        /*000c*/ 	.word	0x00000000
        /*0010*/ 	.short	0x0000
        /*0012*/ 	.short	0x0000
        /*0014*/ 	.byte	0x00, 0xf0, 0x01, 0x1a


	//----- nvinfo : EIATTR_SPARSE_MMA_MASK
	.align		4
.L_146:
        /*0018*/ 	.byte	0x03, 0x50
        /*001a*/ 	.short	0x0000


	//----- nvinfo : EIATTR_MAXREG_COUNT
	.align		4
        /*001c*/ 	.byte	0x03, 0x1b
        /*001e*/ 	.short	0x00a8


	//----- nvinfo : EIATTR_MERCURY_ISA_VERSION
	.align		4
        /*0020*/ 	.byte	0x03, 0x5f
        /*0022*/ 	.short	0x0101


	//----- nvinfo : EIATTR_VRC_CTA_INIT_COUNT
	.align		4
        /*0024*/ 	.byte	0x02, 0x4a
	.zero		1
	.zero		1


	//----- nvinfo : EIATTR_EXIT_INSTR_OFFSETS
	.align		4
        /*0028*/ 	.byte	0x04, 0x1c
        /*002a*/ 	.short	(.L_148 - .L_147)


	//   ....[0]....
.L_147:
        /*002c*/ 	.word	0x00000010


	//----- nvinfo : EIATTR_MAX_THREADS
	.align		4
.L_148:
        /*0030*/ 	.byte	0x04, 0x05
        /*0032*/ 	.short	(.L_150 - .L_149)
.L_149:
        /*0034*/ 	.word	0x00000180
        /*0038*/ 	.word	0x00000001
        /*003c*/ 	.word	0x00000001


	//----- nvinfo : EIATTR_CBANK_PARAM_SIZE
	.align		4
.L_150:
        /*0040*/ 	.byte	0x03, 0x19
        /*0042*/ 	.short	0x0680


	//----- nvinfo : EIATTR_PARAM_CBANK
	.align		4
        /*0044*/ 	.byte	0x04, 0x0a
        /*0046*/ 	.short	(.L_152 - .L_151)
	.align		4
.L_151:
        /*0048*/ 	.word	index@(.nv.constant0._ZN7cutlass13device_kernelIN5flash11enable_sm90INS1_16FlashAttnBwdSm90INS1_25CollectiveMainloopBwdSm90ILi2ELi1ELi1EN4cute5tupleIJNS5_1CILi1EEES8_S8_EEENS6_IJNS7_ILi64EEENS7_ILi80EEENS7_ILi256EEEEEENS_10bfloat16_tEfNS_4arch4Sm90ELb0ELb0ELb0ELb1ELb0ELb0ELb1ELb1ELi2ELi1ELi1ELi1ELb0EEENS1_24CollectiveEpilogueBwdGQAISD_fSG_Li256ELb1ELb0EEENS1_19SingleTileSchedulerILb1ELb0ELb0ELi80EEEEEEEEEvNT_6ParamsE)
        /*004c*/ 	.short	0x0380
        /*004e*/ 	.short	0x0680


	//----- nvinfo : EIATTR_SW_WAR
	.align		4
.L_152:
        /*0050*/ 	.byte	0x04, 0x36
        /*0052*/ 	.short	(.L_154 - .L_153)
.L_153:
        /*0054*/ 	.word	0x00000008
.L_154:


//--------------------- .nv.info._ZN7cutlass13device_kernelIN5flash11enable_sm90INS1_16FlashAttnBwdSm90INS1_25CollectiveMainloopBwdSm90ILi2ELi1ELi1EN4cute5tupleIJNS5_1CILi1EEES8_S8_EEENS6_IJNS7_ILi64EEENS7_ILi80EEENS7_ILi256EEEEEENS_10bfloat16_tEfNS_4arch4Sm90ELb0ELb1ELb0ELb0ELb0ELb0ELb1ELb1ELi2ELi1ELi1ELi1ELb0EEENS1_21CollectiveEpilogueBwdISD_SE_SG_Li256ELb0ELb1ELi2EEENS1_19SingleTileSchedulerILb0ELb0ELb0ELi80EEEEEEEEEvNT_6ParamsE --------------------------
	.section	.nv.info._ZN7cutlass13device_kernelIN5flash11enable_sm90INS1_16FlashAttnBwdSm90INS1_25CollectiveMainloopBwdSm90ILi2ELi1ELi1EN4cute5tupleIJNS5_1CILi1EEES8_S8_EEENS6_IJNS7_ILi64EEENS7_ILi80EEENS7_ILi256EEEEEENS_10bfloat16_tEfNS_4arch4Sm90ELb0ELb1ELb0ELb0ELb0ELb0ELb1ELb1ELi2ELi1ELi1ELi1ELb0EEENS1_21CollectiveEpilogueBwdISD_SE_SG_Li256ELb0ELb1ELi2EEENS1_19SingleTileSchedulerILb0ELb0ELb0ELi80EEEEEEEEEvNT_6ParamsE,"",@"SHT_CUDA_INFO"
	.sectionflags	@""
	.align	4


	//----- nvinfo : EIATTR_CUDA_API_VERSION
	.align		4
        /*0000*/ 	.byte	0x04, 0x37
        /*0002*/ 	.short	(.L_156 - .L_155)
.L_155:
        /*0004*/ 	.word	0x00000082


	//----- nvinfo : EIATTR_KPARAM_INFO
	.align		4
.L_156:
        /*0008*/ 	.byte	0x04, 0x17
        /*000a*/ 	.short	(.L_158 - .L_157)
.L_157:
        /*000c*/ 	.word	0x00000000
        /*0010*/ 	.short	0x0000
        /*0012*/ 	.short	0x0000
        /*0014*/ 	.byte	0x00, 0xf0, 0x01, 0x24


	//----- nvinfo : EIATTR_SPARSE_MMA_MASK
	.align		4
.L_158:
        /*0018*/ 	.byte	0x03, 0x50
        /*001a*/ 	.short	0x0000


	//----- nvinfo : EIATTR_MAXREG_COUNT
	.align		4
        /*001c*/ 	.byte	0x03, 0x1b
        /*001e*/ 	.short	0x00a8


	//----- nvinfo : EIATTR_MERCURY_ISA_VERSION
	.align		4
        /*0020*/ 	.byte	0x03, 0x5f
        /*0022*/ 	.short	0x0101


	//----- nvinfo : EIATTR_VRC_CTA_INIT_COUNT
	.align		4
        /*0024*/ 	.byte	0x02, 0x4a
	.zero		1
	.zero		1


	//----- nvinfo : EIATTR_EXIT_INSTR_OFFSETS
	.align		4
        /*0028*/ 	.byte	0x04, 0x1c
        /*002a*/ 	.short	(.L_160 - .L_159)


	//   ....[0]....
.L_159:
        /*002c*/ 	.word	0x00000010


	//----- nvinfo : EIATTR_MAX_THREADS
	.align		4
.L_160:
        /*0030*/ 	.byte	0x04, 0x05
        /*0032*/ 	.short	(.L_162 - .L_161)
.L_161:
        /*0034*/ 	.word	0x00000180
        /*0038*/ 	.word	0x00000001
        /*003c*/ 	.word	0x00000001


	//----- nvinfo : EIATTR_CBANK_PARAM_SIZE
	.align		4
.L_162:
        /*0040*/ 	.byte	0x03, 0x19
        /*0042*/ 	.short	0x0900


	//----- nvinfo : EIATTR_PARAM_CBANK
	.align		4
        /*0044*/ 	.byte	0x04, 0x0a
        /*0046*/ 	.short	(.L_164 - .L_163)
	.align		4
.L_163:
        /*0048*/ 	.word	index@(.nv.constant0._ZN7cutlass13device_kernelIN5flash11enable_sm90INS1_16FlashAttnBwdSm90INS1_25CollectiveMainloopBwdSm90ILi2ELi1ELi1EN4cute5tupleIJNS5_1CILi1EEES8_S8_EEENS6_IJNS7_ILi64EEENS7_ILi80EEENS7_ILi256EEEEEENS_10bfloat16_tEfNS_4arch4Sm90ELb0ELb1ELb0ELb0ELb0ELb0ELb1ELb1ELi2ELi1ELi1ELi1ELb0EEENS1_21CollectiveEpilogueBwdISD_SE_SG_Li256ELb0ELb1ELi2EEENS1_19SingleTileSchedulerILb0ELb0ELb0ELi80EEEEEEEEEvNT_6ParamsE)
        /*004c*/ 	.short	0x0380
        /*004e*/ 	.short	0x0900


	//----- nvinfo : EIATTR_SW_WAR
	.align		4
.L_164:
        /*0050*/ 	.byte	0x04, 0x36
        /*0052*/ 	.short	(.L_166 - .L_165)
.L_165:
        /*0054*/ 	.word	0x00000008
.L_166:


//--------------------- .nv.info._ZN7cutlass13device_kernelIN5flash11enable_sm90INS1_16FlashAttnBwdSm90INS1_25CollectiveMainloopBwdSm90ILi2ELi1ELi1EN4cute5tupleIJNS5_1CILi1EEES8_S8_EEENS6_IJNS7_ILi64EEENS7_ILi80EEENS7_ILi256EEEEEENS_10bfloat16_tEfNS_4arch4Sm90ELb0ELb1ELb0ELb0ELb0ELb0ELb1ELb1ELi2ELi1ELi1ELi1ELb0EEENS1_24CollectiveEpilogueBwdGQAISD_fSG_Li256ELb0ELb0EEENS1_19SingleTileSchedulerILb0ELb0ELb0ELi80EEEEEEEEEvNT_6ParamsE --------------------------
	.section	.nv.info._ZN7cutlass13device_kernelIN5flash11enable_sm90INS1_16FlashAttnBwdSm90INS1_25CollectiveMainloopBwdSm90ILi2ELi1ELi1EN4cute5tupleIJNS5_1CILi1EEES8_S8_EEENS6_IJNS7_ILi64EEENS7_ILi80EEENS7_ILi256EEEEEENS_10bfloat16_tEfNS_4arch4Sm90ELb0ELb1ELb0ELb0ELb0ELb0ELb1ELb1ELi2ELi1ELi1ELi1ELb0EEENS1_24CollectiveEpilogueBwdGQAISD_fSG_Li256ELb0ELb0EEENS1_19SingleTileSchedulerILb0ELb0ELb0ELi80EEEEEEEEEvNT_6ParamsE,"",@"SHT_CUDA_INFO"
	.sectionflags	@""
	.align	4


	//----- nvinfo : EIATTR_CUDA_API_VERSION
	.align		4
        /*0000*/ 	.byte	0x04, 0x37
        /*0002*/ 	.short	(.L_168 - .L_167)
.L_167:
        /*0004*/ 	.word	0x00000082


	//----- nvinfo : EIATTR_KPARAM_INFO
	.align		4
.L_168:
        /*0008*/ 	.byte	0x04, 0x17
        /*000a*/ 	.short	(.L_170 - .L_169)
.L_169:
        /*000c*/ 	.word	0x00000000
        /*0010*/ 	.short	0x0000
        /*0012*/ 	.short	0x0000
        /*0014*/ 	.byte	0x00, 0xf0, 0x01, 0x1a


	//----- nvinfo : EIATTR_SPARSE_MMA_MASK
	.align		4
.L_170:
        /*0018*/ 	.byte	0x03, 0x50
        /*001a*/ 	.short	0x0000


	//----- nvinfo : EIATTR_MAXREG_COUNT
	.align		4
        /*001c*/ 	.byte	0x03, 0x1b
        /*001e*/ 	.short	0x00a8


	//----- nvinfo : EIATTR_MERCURY_ISA_VERSION
	.align		4
        /*0020*/ 	.byte	0x03, 0x5f
        /*0022*/ 	.short	0x0101


	//----- nvinfo : EIATTR_VRC_CTA_INIT_COUNT
	.align		4
        /*0024*/ 	.byte	0x02, 0x4a
	.zero		1
	.zero		1


	//----- nvinfo : EIATTR_EXIT_INSTR_OFFSETS
	.align		4
        /*0028*/ 	.byte	0x04, 0x1c
        /*002a*/ 	.short	(.L_172 - .L_171)


	//   ....[0]....
.L_171:
        /*002c*/ 	.word	0x00000010


	//----- nvinfo : EIATTR_MAX_THREADS
	.align		4
.L_172:
        /*0030*/ 	.byte	0x04, 0x05
        /*0032*/ 	.short	(.L_174 - .L_173)
.L_173:
        /*0034*/ 	.word	0x00000180
        /*0038*/ 	.word	0x00000001
        /*003c*/ 	.word	0x00000001


	//----- nvinfo : EIATTR_CBANK_PARAM_SIZE
	.align		4
.L_174:
        /*0040*/ 	.byte	0x03, 0x19
        /*0042*/ 	.short	0x0680


	//----- nvinfo : EIATTR_PARAM_CBANK
	.align		4
        /*0044*/ 	.byte	0x04, 0x0a
        /*0046*/ 	.short	(.L_176 - .L_175)
	.align		4
.L_175:
        /*0048*/ 	.word	index@(.nv.constant0._ZN7cutlass13device_kernelIN5flash11enable_sm90INS1_16FlashAttnBwdSm90INS1_25CollectiveMainloopBwdSm90ILi2ELi1ELi1EN4cute5tupleIJNS5_1CILi1EEES8_S8_EEENS6_IJNS7_ILi64EEENS7_ILi80EEENS7_ILi256EEEEEENS_10bfloat16_tEfNS_4arch4Sm90ELb0ELb1ELb0ELb0ELb0ELb0ELb1ELb1ELi2ELi1ELi1ELi1ELb0EEENS1_24CollectiveEpilogueBwdGQAISD_fSG_Li256ELb0ELb0EEENS1_19SingleTileSchedulerILb0ELb0ELb0ELi80EEEEEEEEEvNT_6ParamsE)
        /*004c*/ 	.short	0x0380
        /*004e*/ 	.short	0x0680


	//----- nvinfo : EIATTR_SW_WAR
	.align		4
.L_176:
        /*0050*/ 	.byte	0x04, 0x36
        /*0052*/ 	.short	(.L_178 - .L_177)
.L_177:
        /*0054*/ 	.word	0x00000008
.L_178:


//--------------------- .nv.info._ZN7cutlass13device_kernelIN5flash11enable_sm90INS1_16FlashAttnBwdSm90INS1_25CollectiveMainloopBwdSm90ILi2ELi1ELi1EN4cute5tupleIJNS5_1CILi1EEES8_S8_EEENS6_IJNS7_ILi64EEENS7_ILi80EEENS7_ILi256EEEEEENS_10bfloat16_tEfNS_4arch4Sm90ELb0ELb1ELb0ELb1ELb0ELb0ELb1ELb1ELi2ELi1ELi1ELi1ELb0EEENS1_21CollectiveEpilogueBwdISD_SE_SG_Li256ELb1ELb1ELi2EEENS1_19SingleTileSchedulerILb1ELb0ELb0ELi80EEEEEEEEEvNT_6ParamsE --------------------------
	.section	.nv.info._ZN7cutlass13device_kernelIN5flash11enable_sm90INS1_16FlashAttnBwdSm90INS1_25CollectiveMainloopBwdSm90ILi2ELi1ELi1EN4cute5tupleIJNS5_1CILi1EEES8_S8_EEENS6_IJNS7_ILi64EEENS7_ILi80EEENS7_ILi256EEEEEENS_10bfloat16_tEfNS_4arch4Sm90ELb0ELb1ELb0ELb1ELb0ELb0ELb1ELb1ELi2ELi1ELi1ELi1ELb0EEENS1_21CollectiveEpilogueBwdISD_SE_SG_Li256ELb1ELb1ELi2EEENS1_19SingleTileSchedulerILb1ELb0ELb0ELi80EEEEEEEEEvNT_6ParamsE,"",@"SHT_CUDA_INFO"
	.sectionflags	@""
	.align	4


	//----- nvinfo : EIATTR_CUDA_API_VERSION
	.align		4
        /*0000*/ 	.byte	0x04, 0x37
        /*0002*/ 	.short	(.L_180 - .L_179)
.L_179:
        /*0004*/ 	.word	0x00000082


	//----- nvinfo : EIATTR_KPARAM_INFO
	.align		4
.L_180:
        /*0008*/ 	.byte	0x04, 0x17
        /*000a*/ 	.short	(.L_182 - .L_181)
.L_181:
        /*000c*/ 	.word	0x00000000
        /*0010*/ 	.short	0x0000
        /*0012*/ 	.short	0x0000
        /*0014*/ 	.byte	0x00, 0xf0, 0x01, 0x1a


	//----- nvinfo : EIATTR_SPARSE_MMA_MASK
	.align		4
.L_182:
        /*0018*/ 	.byte	0x03, 0x50
        /*001a*/ 	.short	0x0000


	//----- nvinfo : EIATTR_MAXREG_COUNT
	.align		4
        /*001c*/ 	.byte	0x03, 0x1b
        /*001e*/ 	.short	0x00a8


	//----- nvinfo : EIATTR_MERCURY_ISA_VERSION
	.align		4
        /*0020*/ 	.byte	0x03, 0x5f
        /*0022*/ 	.short	0x0101


	//----- nvinfo : EIATTR_VRC_CTA_INIT_COUNT
	.align		4
        /*0024*/ 	.byte	0x02, 0x4a
	.zero		1
	.zero		1


	//----- nvinfo : EIATTR_EXIT_INSTR_OFFSETS
	.align		4
        /*0028*/ 	.byte	0x04, 0x1c
        /*002a*/ 	.short	(.L_184 - .L_183)


	//   ....[0]....
.L_183:
        /*002c*/ 	.word	0x00000010


	//----- nvinfo : EIATTR_MAX_THREADS
	.align		4
.L_184:
        /*0030*/ 	.byte	0x04, 0x05
        /*0032*/ 	.short	(.L_186 - .L_185)
.L_185:
        /*0034*/ 	.word	0x00000180
        /*0038*/ 	.word	0x00000001
        /*003c*/ 	.word	0x00000001


	//----- nvinfo : EIATTR_CBANK_PARAM_SIZE
	.align		4
.L_186:
        /*0040*/ 	.byte	0x03, 0x19
        /*0042*/ 	.short	0x0680


	//----- nvinfo : EIATTR_PARAM_CBANK
	.align		4
        /*0044*/ 	.byte	0x04, 0x0a
        /*0046*/ 	.short	(.L_188 - .L_187)
	.align		4
.L_187:
        /*0048*/ 	.word	index@(.nv.constant0._ZN7cutlass13device_kernelIN5flash11enable_sm90INS1_16FlashAttnBwdSm90INS1_25CollectiveMainloopBwdSm90ILi2ELi1ELi1EN4cute5tupleIJNS5_1CILi1EEES8_S8_EEENS6_IJNS7_ILi64EEENS7_ILi80EEENS7_ILi256EEEEEENS_10bfloat16_tEfNS_4arch4Sm90ELb0ELb1ELb0ELb1ELb0ELb0ELb1ELb1ELi2ELi1ELi1ELi1ELb0EEENS1_21CollectiveEpilogueBwdISD_SE_SG_Li256ELb1ELb1ELi2EEENS1_19SingleTileSchedulerILb1ELb0ELb0ELi80EEEEEEEEEvNT_6ParamsE)
        /*004c*/ 	.short	0x0380
        /*004e*/ 	.short	0x0680


	//----- nvinfo : EIATTR_SW_WAR
	.align		4
.L_188:
        /*0050*/ 	.byte	0x04, 0x36
        /*0052*/ 	.short	(.L_190 - .L_189)
.L_189:
        /*0054*/ 	.word	0x00000008
.L_190:


//--------------------- .nv.info._ZN7cutlass13device_kernelIN5flash11enable_sm90INS1_16FlashAttnBwdSm90INS1_25CollectiveMainloopBwdSm90ILi2ELi1ELi1EN4cute5tupleIJNS5_1CILi1EEES8_S8_EEENS6_IJNS7_ILi64EEENS7_ILi80EEENS7_ILi256EEEEEENS_10bfloat16_tEfNS_4arch4Sm90ELb0ELb1ELb0ELb1ELb0ELb0ELb1ELb1ELi2ELi1ELi1ELi1ELb0EEENS1_24CollectiveEpilogueBwdGQAISD_fSG_Li256ELb1ELb0EEENS1_19SingleTileSchedulerILb1ELb0ELb0ELi80EEEEEEEEEvNT_6ParamsE --------------------------
	.section	.nv.info._ZN7cutlass13device_kernelIN5flash11enable_sm90INS1_16FlashAttnBwdSm90INS1_25CollectiveMainloopBwdSm90ILi2ELi1ELi1EN4cute5tupleIJNS5_1CILi1EEES8_S8_EEENS6_IJNS7_ILi64EEENS7_ILi80EEENS7_ILi256EEEEEENS_10bfloat16_tEfNS_4arch4Sm90ELb0ELb1ELb0ELb1ELb0ELb0ELb1ELb1ELi2ELi1ELi1ELi1ELb0EEENS1_24CollectiveEpilogueBwdGQAISD_fSG_Li256ELb1ELb0EEENS1_19SingleTileSchedulerILb1ELb0ELb0ELi80EEEEEEEEEvNT_6ParamsE,"",@"SHT_CUDA_INFO"
	.sectionflags	@""
	.align	4


	//----- nvinfo : EIATTR_CUDA_API_VERSION
	.align		4
        /*0000*/ 	.byte	0x04, 0x37
        /*0002*/ 	.short	(.L_192 - .L_191)
.L_191:
        /*0004*/ 	.word	0x00000082


	//----- nvinfo : EIATTR_KPARAM_INFO
	.align		4
.L_192:
        /*0008*/ 	.byte	0x04, 0x17
        /*000a*/ 	.short	(.L_194 - .L_193)
.L_193:
        /*000c*/ 	.word	0x00000000
        /*0010*/ 	.short	0x0000
        /*0012*/ 	.short	0x0000
        /*0014*/ 	.byte	0x00, 0xf0, 0x01, 0x1a


	//----- nvinfo : EIATTR_SPARSE_MMA_MASK
	.align		4
.L_194:
        /*0018*/ 	.byte	0x03, 0x50
        /*001a*/ 	.short	0x0000


	//----- nvinfo : EIATTR_MAXREG_COUNT
	.align		4
        /*001c*/ 	.byte	0x03, 0x1b
        /*001e*/ 	.short	0x00a8


	//----- nvinfo : EIATTR_MERCURY_ISA_VERSION
	.align		4
        /*0020*/ 	.byte	0x03, 0x5f
        /*0022*/ 	.short	0x0101


	//----- nvinfo : EIATTR_VRC_CTA_INIT_COUNT
	.align		4
        /*0024*/ 	.byte	0x02, 0x4a
	.zero		1
	.zero		1


	//----- nvinfo : EIATTR_EXIT_INSTR_OFFSETS
	.align		4
        /*0028*/ 	.byte	0x04, 0x1c
        /*002a*/ 	.short	(.L_196 - .L_195)


	//   ....[0]....
.L_195:
        /*002c*/ 	.word	0x00000010


	//----- nvinfo : EIATTR_MAX_THREADS
	.align		4
.L_196:
        /*0030*/ 	.byte	0x04, 0x05
        /*0032*/ 	.short	(.L_198 - .L_197)
.L_197:
        /*0034*/ 	.word	0x00000180
        /*0038*/ 	.word	0x00000001
        /*003c*/ 	.word	0x00000001


	//----- nvinfo : EIATTR_CBANK_PARAM_SIZE
	.align		4
.L_198:
        /*0040*/ 	.byte	0x03, 0x19
        /*0042*/ 	.short	0x0680


	//----- nvinfo : EIATTR_PARAM_CBANK
	.align		4
        /*0044*/ 	.byte	0x04, 0x0a
        /*0046*/ 	.short	(.L_200 - .L_199)
	.align		4
.L_199:
        /*0048*/ 	.word	index@(.nv.constant0._ZN7cutlass13device_kernelIN5flash11enable_sm90INS1_16FlashAttnBwdSm90INS1_25CollectiveMainloopBwdSm90ILi2ELi1ELi1EN4cute5tupleIJNS5_1CILi1EEES8_S8_EEENS6_IJNS7_ILi64EEENS7_ILi80EEENS7_ILi256EEEEEENS_10bfloat16_tEfNS_4arch4Sm90ELb0ELb1ELb0ELb1ELb0ELb0ELb1ELb1ELi2ELi1ELi1ELi1ELb0EEENS1_24CollectiveEpilogueBwdGQAISD_fSG_Li256ELb1ELb0EEENS1_19SingleTileSchedulerILb1ELb0ELb0ELi80EEEEEEEEEvNT_6ParamsE)
        /*004c*/ 	.short	0x0380
        /*004e*/ 	.short	0x0680


	//----- nvinfo : EIATTR_SW_WAR
	.align		4
.L_200:
        /*0050*/ 	.byte	0x04, 0x36
        /*0052*/ 	.short	(.L_202 - .L_201)
.L_201:
        /*0054*/ 	.word	0x00000008
.L_202:


//--------------------- .nv.info._ZN7cutlass13device_kernelIN5flash11enable_sm90INS1_16FlashAttnBwdSm90INS1_25CollectiveMainloopBwdSm90ILi2ELi1ELi1EN4cute5tupleIJNS5_1CILi1EEES8_S8_EEENS6_IJNS7_ILi64EEENS7_ILi80EEENS7_ILi256EEEEEENS_10bfloat16_tEfNS_4arch4Sm90ELb1ELb0ELb0ELb0ELb0ELb0ELb1ELb1ELi2ELi1ELi1ELi1ELb0EEENS1_21CollectiveEpilogueBwdISD_SE_SG_Li256ELb0ELb1ELi2EEENS1_25SingleTileBwdLPTSchedulerILb0ELi80ELb0EEEEEEEEEvNT_6ParamsE --------------------------
	.section	.nv.info._ZN7cutlass13device_kernelIN5flash11enable_sm90INS1_16FlashAttnBwdSm90INS1_25CollectiveMainloopBwdSm90ILi2ELi1ELi1EN4cute5tupleIJNS5_1CILi1EEES8_S8_EEENS6_IJNS7_ILi64EEENS7_ILi80EEENS7_ILi256EEEEEENS_10bfloat16_tEfNS_4arch4Sm90ELb1ELb0ELb0ELb0ELb0ELb0ELb1ELb1ELi2ELi1ELi1ELi1ELb0EEENS1_21CollectiveEpilogueBwdISD_SE_SG_Li256ELb0ELb1ELi2EEENS1_25SingleTileBwdLPTSchedulerILb0ELi80ELb0EEEEEEEEEvNT_6ParamsE,"",@"SHT_CUDA_INFO"
	.sectionflags	@""
	.align	4


	//----- nvinfo : EIATTR_CUDA_API_VERSION
	.align		4
        /*0000*/ 	.byte	0x04, 0x37
        /*0002*/ 	.short	(.L_204 - .L_203)
.L_203:
        /*0004*/ 	.word	0x00000082


	//----- nvinfo : EIATTR_KPARAM_INFO
	.align		4
.L_204:
        /*0008*/ 	.byte	0x04, 0x17
        /*000a*/ 	.short	(.L_206 - .L_205)
.L_205:
        /*000c*/ 	.word	0x00000000
        /*0010*/ 	.short	0x0000
        /*0012*/ 	.short	0x0000
        /*0014*/ 	.byte	0x00, 0xf0, 0x01, 0x24


	//----- nvinfo : EIATTR_SPARSE_MMA_MASK
	.align		4
.L_206:
        /*0018*/ 	.byte	0x03, 0x50
        /*001a*/ 	.short	0x0000


	//----- nvinfo : EIATTR_MAXREG_COUNT
	.align		4
        /*001c*/ 	.byte	0x03, 0x1b
        /*001e*/ 	.short	0x00a8


	//----- nvinfo : EIATTR_MERCURY_ISA_VERSION
	.align		4
        /*0020*/ 	.byte	0x03, 0x5f
        /*0022*/ 	.short	0x0101


	//----- nvinfo : EIATTR_VRC_CTA_INIT_COUNT
	.align		4
        /*0024*/ 	.byte	0x02, 0x4a
	.zero		1
	.zero		1


	//----- nvinfo : EIATTR_EXIT_INSTR_OFFSETS
	.align		4
        /*0028*/ 	.byte	0x04, 0x1c
        /*002a*/ 	.short	(.L_208 - .L_207)


	//   ....[0]....
.L_207:
        /*002c*/ 	.word	0x00000010


	//----- nvinfo : EIATTR_MAX_THREADS
	.align		4
.L_208:
        /*0030*/ 	.byte	0x04, 0x05
        /*0032*/ 	.short	(.L_210 - .L_209)
.L_209:
        /*0034*/ 	.word	0x00000180
        /*0038*/ 	.word	0x00000001
        /*003c*/ 	.word	0x00000001


	//----- nvinfo : EIATTR_CBANK_PARAM_SIZE
	.align		4
.L_210:
        /*0040*/ 	.byte	0x03, 0x19
        /*0042*/ 	.short	0x0900


	//----- nvinfo : EIATTR_PARAM_CBANK
	.align		4
        /*0044*/ 	.byte	0x04, 0x0a
        /*0046*/ 	.short	(.L_212 - .L_211)
	.align		4
.L_211:
        /*0048*/ 	.word	index@(.nv.constant0._ZN7cutlass13device_kernelIN5flash11enable_sm90INS1_16FlashAttnBwdSm90INS1_25CollectiveMainloopBwdSm90ILi2ELi1ELi1EN4cute5tupleIJNS5_1CILi1EEES8_S8_EEENS6_IJNS7_ILi64EEENS7_ILi80EEENS7_ILi256EEEEEENS_10bfloat16_tEfNS_4arch4Sm90ELb1ELb0ELb0ELb0ELb0ELb0ELb1ELb1ELi2ELi1ELi1ELi1ELb0EEENS1_21CollectiveEpilogueBwdISD_SE_SG_Li256ELb0ELb1ELi2EEENS1_25SingleTileBwdLPTSchedulerILb0ELi80ELb0EEEEEEEEEvNT_6ParamsE)
        /*004c*/ 	.short	0x0380
        /*004e*/ 	.short	0x0900


	//----- nvinfo : EIATTR_SW_WAR
	.align		4
.L_212:
        /*0050*/ 	.byte	0x04, 0x36
        /*0052*/ 	.short	(.L_214 - .L_213)
.L_213:
        /*0054*/ 	.word	0x00000008
.L_214:


//--------------------- .nv.info._ZN7cutlass13device_kernelIN5flash11enable_sm90INS1_16FlashAttnBwdSm90INS1_25CollectiveMainloopBwdSm90ILi2ELi1ELi1EN4cute5tupleIJNS5_1CILi1EEES8_S8_EEENS6_IJNS7_ILi64EEENS7_ILi80EEENS7_ILi256EEEEEENS_10bfloat16_tEfNS_4arch4Sm90ELb1ELb0ELb0ELb0ELb0ELb0ELb1ELb1ELi2ELi1ELi1ELi1ELb0EEENS1_24CollectiveEpilogueBwdGQAISD_fSG_Li256ELb0ELb0EEENS1_25SingleTileBwdLPTSchedulerILb0ELi80ELb0EEEEEEEEEvNT_6ParamsE --------------------------
	.section	.nv.info._ZN7cutlass13device_kernelIN5flash11enable_sm90INS1_16FlashAttnBwdSm90INS1_25CollectiveMainloopBwdSm90ILi2ELi1ELi1EN4cute5tupleIJNS5_1CILi1EEES8_S8_EEENS6_IJNS7_ILi64EEENS7_ILi80EEENS7_ILi256EEEEEENS_10bfloat16_tEfNS_4arch4Sm90ELb1ELb0ELb0ELb0ELb0ELb0ELb1ELb1ELi2ELi1ELi1ELi1ELb0EEENS1_24CollectiveEpilogueBwdGQAISD_fSG_Li256ELb0ELb0EEENS1_25SingleTileBwdLPTSchedulerILb0ELi80ELb0EEEEEEEEEvNT_6ParamsE,"",@"SHT_CUDA_INFO"
	.sectionflags	@""
	.align	4


	//----- nvinfo : EIATTR_CUDA_API_VERSION
	.align		4
        /*0000*/ 	.byte	0x04, 0x37
        /*0002*/ 	.short	(.L_216 - .L_215)
.L_215:
        /*0004*/ 	.word	0x00000082


	//----- nvinfo : EIATTR_KPARAM_INFO
	.align		4
.L_216:
        /*0008*/ 	.byte	0x04, 0x17
        /*000a*/ 	.short	(.L_218 - .L_217)
.L_217:
        /*000c*/ 	.word	0x00000000
        /*0010*/ 	.short	0x0000
        /*0012*/ 	.short	0x0000
        /*0014*/ 	.byte	0x00, 0xf0, 0x01, 0x1c


	//----- nvinfo : EIATTR_SPARSE_MMA_MASK
	.align		4
.L_218:
        /*0018*/ 	.byte	0x03, 0x50
        /*001a*/ 	.short	0x0000


	//----- nvinfo : EIATTR_MAXREG_COUNT
	.align		4
        /*001c*/ 	.byte	0x03, 0x1b
        /*001e*/ 	.short	0x00a8


	//----- nvinfo : EIATTR_MERCURY_ISA_VERSION
	.align		4
        /*0020*/ 	.byte	0x03, 0x5f
        /*0022*/ 	.short	0x0101


	//----- nvinfo : EIATTR_VRC_CTA_INIT_COUNT
	.align		4
        /*0024*/ 	.byte	0x02, 0x4a
	.zero		1
	.zero		1


	//----- nvinfo : EIATTR_EXIT_INSTR_OFFSETS
	.align		4
        /*0028*/ 	.byte	0x04, 0x1c
        /*002a*/ 	.short	(.L_220 - .L_219)


	//   ....[0]....
.L_219:
        /*002c*/ 	.word	0x00000010


	//----- nvinfo : EIATTR_MAX_THREADS
	.align		4
.L_220:
        /*0030*/ 	.byte	0x04, 0x05
        /*0032*/ 	.short	(.L_222 - .L_221)
.L_221:
        /*0034*/ 	.word	0x00000180
        /*0038*/ 	.word	0x00000001
        /*003c*/ 	.word	0x00000001


	//----- nvinfo : EIATTR_CBANK_PARAM_SIZE
	.align		4
.L_222:
        /*0040*/ 	.byte	0x03, 0x19
        /*0042*/ 	.short	0x0700


	//----- nvinfo : EIATTR_PARAM_CBANK
	.align		4
        /*0044*/ 	.byte	0x04, 0x0a
        /*0046*/ 	.short	(.L_224 - .L_223)
	.align		4
.L_223:
        /*0048*/ 	.word	index@(.nv.constant0._ZN7cutlass13device_kernelIN5flash11enable_sm90INS1_16FlashAttnBwdSm90INS1_25CollectiveMainloopBwdSm90ILi2ELi1ELi1EN4cute5tupleIJNS5_1CILi1EEES8_S8_EEENS6_IJNS7_ILi64EEENS7_ILi80EEENS7_ILi256EEEEEENS_10bfloat16_tEfNS_4arch4Sm90ELb1ELb0ELb0ELb0ELb0ELb0ELb1ELb1ELi2ELi1ELi1ELi1ELb0EEENS1_24CollectiveEpilogueBwdGQAISD_fSG_Li256ELb0ELb0EEENS1_25SingleTileBwdLPTSchedulerILb0ELi80ELb0EEEEEEEEEvNT_6ParamsE)
        /*004c*/ 	.short	0x0380
        /*004e*/ 	.short	0x0700


	//----- nvinfo : EIATTR_SW_WAR
	.align		4
.L_224:
        /*0050*/ 	.byte	0x04, 0x36
        /*0052*/ 	.short	(.L_226 - .L_225)
.L_225:
        /*0054*/ 	.word	0x00000008
.L_226:


//--------------------- .nv.info._ZN7cutlass13device_kernelIN5flash22FlashAttnBwdPreprocessIN4cute5tupleIJNS3_1CILi64EEENS5_ILi256EEEEEENS_10bfloat16_tEfNS_4arch4Sm90ELb1ELb0EEEEEvNT_6ParamsE --------------------------
	.section	.nv.info._ZN7cutlass13device_kernelIN5flash22FlashAttnBwdPreprocessIN4cute5tupleIJNS3_1CILi64EEENS5_ILi256EEEEEENS_10bfloat16_tEfNS_4arch4Sm90ELb1ELb0EEEEEvNT_6ParamsE,"",@"SHT_CUDA_INFO"
	.sectionflags	@""
	.align	4


	//----- nvinfo : EIATTR_CUDA_API_VERSION
	.align		4
        /*0000*/ 	.byte	0x04, 0x37
        /*0002*/ 	.short	(.L_228 - .L_227)
.L_227:
        /*0004*/ 	.word	0x00000082


	//----- nvinfo : EIATTR_KPARAM_INFO
	.align		4
.L_228:
        /*0008*/ 	.byte	0x04, 0x17
        /*000a*/ 	.short	(.L_230 - .L_229)
.L_229:
        /*000c*/ 	.word	0x00000000
        /*0010*/ 	.short	0x0000
        /*0012*/ 	.short	0x0000
        /*0014*/ 	.byte	0x00, 0xf0, 0xc1, 0x03


	//----- nvinfo : EIATTR_SPARSE_MMA_MASK
	.align		4
.L_230:
        /*0018*/ 	.byte	0x03, 0x50
        /*001a*/ 	.short	0x0000


	//----- nvinfo : EIATTR_MAXREG_COUNT
	.align		4
        /*001c*/ 	.byte	0x03, 0x1b
        /*001e*/ 	.short	0x0080


	//----- nvinfo : EIATTR_MERCURY_ISA_VERSION
	.align		4
        /*0020*/ 	.byte	0x03, 0x5f
        /*0022*/ 	.short	0x0101


	//----- nvinfo : EIATTR_COOP_GROUP_MASK_REGIDS
	.align		4
        /*0024*/ 	.byte	0x04, 0x29
        /*0026*/ 	.short	(.L_232 - .L_231)


	//   ....[0]....
.L_231:
        /*0028*/ 	.word	0xffffffff


	//   ....[1]....
        /*002c*/ 	.word	0xffffffff


	//   ....[2]....
        /*0030*/ 	.word	0xffffffff


	//   ....[3]....
        /*0034*/ 	.word	0xffffffff


	//   ....[4]....
        /*0038*/ 	.word	0xffffffff


	//   ....[5]....
        /*003c*/ 	.word	0xffffffff


	//   ....[6]....
        /*0040*/ 	.word	0xffffffff


	//   ....[7]....
        /*0044*/ 	.word	0xffffffff


	//   ....[8]....
        /*0048*/ 	.word	0xffffffff


	//   ....[9]....
        /*004c*/ 	.word	0xffffffff


	//   ....[10]....
        /*0050*/ 	.word	0xffffffff


	//   ....[11]....
        /*0054*/ 	.word	0xffffffff


	//   ....[12]....
        /*0058*/ 	.word	0xffffffff


	//   ....[13]....
        /*005c*/ 	.word	0xffffffff


	//   ....[14]....
        /*0060*/ 	.word	0xffffffff


	//   ....[15]....
        /*0064*/ 	.word	0xffffffff


	//----- nvinfo : EIATTR_COOP_GROUP_INSTR_OFFSETS
	.align		4
.L_232:
        /*0068*/ 	.byte	0x04, 0x28
        /*006a*/ 	.short	(.L_234 - .L_233)


	//   ....[0]....
.L_233:
        /*006c*/ 	.word	0x00001aa0


	//   ....[1]....
        /*0070*/ 	.word	0x00001ab0


	//   ....[2]....
        /*0074*/ 	.word	0x00001ac0


	//   ....[3]....
        /*0078*/ 	.word	0x00001ad0


	//   ....[4]....
        /*007c*/ 	.word	0x00001b00


	//   ....[5]....
        /*0080*/ 	.word	0x00001b20


	//   ....[6]....
        /*0084*/ 	.word	0x00001b40


	//   ....[7]....
        /*0088*/ 	.word	0x00001b50


	//   ....[8]....
        /*008c*/ 	.word	0x00001b80


	//   ....[9]....
        /*0090*/ 	.word	0x00001ba0


	//   ....[10]....
        /*0094*/ 	.word	0x00001bc0


	//   ....[11]....
        /*0098*/ 	.word	0x00001bd0


	//   ....[12]....
        /*009c*/ 	.word	0x00001c00


	//   ....[13]....
        /*00a0*/ 	.word	0x00001c30


	//   ....[14]....
        /*00a4*/ 	.word	0x00001c60


	//   ....[15]....
        /*00a8*/ 	.word	0x00001c70


	//----- nvinfo : EIATTR_VRC_CTA_INIT_COUNT
	.align		4
.L_234:
        /*00ac*/ 	.byte	0x02, 0x4a
	.zero		1
	.zero		1


	//----- nvinfo : EIATTR_EXIT_INSTR_OFFSETS
	.align		4
        /*00b0*/ 	.byte	0x04, 0x1c
        /*00b2*/ 	.short	(.L_236 - .L_235)


	//   ....[0]....
.L_235:
        /*00b4*/ 	.word	0x00002270


	//   ....[1]....
        /*00b8*/ 	.word	0x000022f0


	//----- nvinfo : EIATTR_MAX_THREADS
	.align		4
.L_236:
        /*00bc*/ 	.byte	0x04, 0x05
        /*00be*/ 	.short	(.L_238 - .L_237)
.L_237:
        /*00c0*/ 	.word	0x00000100
        /*00c4*/ 	.word	0x00000001
        /*00c8*/ 	.word	0x00000001


	//----- nvinfo : EIATTR_CRS_STACK_SIZE
	.align		4
.L_238:
        /*00cc*/ 	.byte	0x04, 0x1e
        /*00ce*/ 	.short	(.L_240 - .L_239)
.L_239:
        /*00d0*/ 	.word	0x00000000


	//----- nvinfo : EIATTR_CBANK_PARAM_SIZE
	.align		4
.L_240:
        /*00d4*/ 	.byte	0x03, 0x19
        /*00d6*/ 	.short	0x00f0


	//----- nvinfo : EIATTR_PARAM_CBANK
	.align		4
        /*00d8*/ 	.byte	0x04, 0x0a
        /*00da*/ 	.short	(.L_242 - .L_241)
	.align		4
.L_241:
        /*00dc*/ 	.word	index@(.nv.constant0._ZN7cutlass13device_kernelIN5flash22FlashAttnBwdPreprocessIN4cute5tupleIJNS3_1CILi64EEENS5_ILi256EEEEEENS_10bfloat16_tEfNS_4arch4Sm90ELb1ELb0EEEEEvNT_6ParamsE)
        /*00e0*/ 	.short	0x0380
        /*00e2*/ 	.short	0x00f0


	//----- nvinfo : EIATTR_SW_WAR
	.align		4
.L_242:
        /*00e4*/ 	.byte	0x04, 0x36
        /*00e6*/ 	.short	(.L_244 - .L_243)
.L_243:
        /*00e8*/ 	.word	0x00000008
.L_244:


//--------------------- .nv.info._ZN7cutlass13device_kernelIN5flash11enable_sm90INS1_16FlashAttnBwdSm90INS1_25CollectiveMainloopBwdSm90ILi2ELi1ELi1EN4cute5tupleIJNS5_1CILi1EEES8_S8_EEENS6_IJNS7_ILi64EEENS7_ILi80EEENS7_ILi256EEEEEENS_10bfloat16_tEfNS_4arch4Sm90ELb1ELb0ELb0ELb1ELb0ELb0ELb1ELb1ELi2ELi1ELi1ELi1ELb0EEENS1_21CollectiveEpilogueBwdISD_SE_SG_Li256ELb1ELb1ELi2EEENS1_25SingleTileBwdLPTSchedulerILb1ELi80ELb0EEEEEEEEEvNT_6ParamsE --------------------------
	.section	.nv.info._ZN7cutlass13device_kernelIN5flash11enable_sm90INS1_16FlashAttnBwdSm90INS1_25CollectiveMainloopBwdSm90ILi2ELi1ELi1EN4cute5tupleIJNS5_1CILi1EEES8_S8_EEENS6_IJNS7_ILi64EEENS7_ILi80EEENS7_ILi256EEEEEENS_10bfloat16_tEfNS_4arch4Sm90ELb1ELb0ELb0ELb1ELb0ELb0ELb1ELb1ELi2ELi1ELi1ELi1ELb0EEENS1_21CollectiveEpilogueBwdISD_SE_SG_Li256ELb1ELb1ELi2EEENS1_25SingleTileBwdLPTSchedulerILb1ELi80ELb0EEEEEEEEEvNT_6ParamsE,"",@"SHT_CUDA_INFO"
	.sectionflags	@""
	.align	4


	//----- nvinfo : EIATTR_CUDA_API_VERSION
	.align		4
        /*0000*/ 	.byte	0x04, 0x37
        /*0002*/ 	.short	(.L_246 - .L_245)
.L_245:
        /*0004*/ 	.word	0x00000082


	//----- nvinfo : EIATTR_KPARAM_INFO
	.align		4
.L_246:
        /*0008*/ 	.byte	0x04, 0x17
        /*000a*/ 	.short	(.L_248 - .L_247)
.L_247:
        /*000c*/ 	.word	0x00000000
        /*0010*/ 	.short	0x0000
        /*0012*/ 	.short	0x0000
        /*0014*/ 	.byte	0x00, 0xf0, 0x01, 0x1a


	//----- nvinfo : EIATTR_SPARSE_MMA_MASK
	.align		4
.L_248:
        /*0018*/ 	.byte	0x03, 0x50
        /*001a*/ 	.short	0x0000


	//----- nvinfo : EIATTR_MAXREG_COUNT
	.align		4
        /*001c*/ 	.byte	0x03, 0x1b
        /*001e*/ 	.short	0x00a8


	//----- nvinfo : EIATTR_MERCURY_ISA_VERSION
	.align		4
        /*0020*/ 	.byte	0x03, 0x5f
        /*0022*/ 	.short	0x0101


	//----- nvinfo : EIATTR_VRC_CTA_INIT_COUNT
	.align		4
        /*0024*/ 	.byte	0x02, 0x4a
	.zero		1
	.zero		1


	//----- nvinfo : EIATTR_EXIT_INSTR_OFFSETS
	.align		4
        /*0028*/ 	.byte	0x04, 0x1c
        /*002a*/ 	.short	(.L_250 - .L_249)


	//   ....[0]....
.L_249:
        /*002c*/ 	.word	0x00000010


	//----- nvinfo : EIATTR_MAX_THREADS
	.align		4
.L_250:
        /*0030*/ 	.byte	0x04, 0x05
        /*0032*/ 	.short	(.L_252 - .L_251)
.L_251:
        /*0034*/ 	.word	0x00000180
        /*0038*/ 	.word	0x00000001
        /*003c*/ 	.word	0x00000001


	//----- nvinfo : EIATTR_CBANK_PARAM_SIZE
	.align		4
.L_252:
        /*0040*/ 	.byte	0x03, 0x19
        /*0042*/ 	.short	0x0680


	//----- nvinfo : EIATTR_PARAM_CBANK
	.align		4
        /*0044*/ 	.byte	0x04, 0x0a
        /*0046*/ 	.short	(.L_254 - .L_253)
	.align		4
.L_253:
        /*0048*/ 	.word	index@(.nv.constant0._ZN7cutlass13device_kernelIN5flash11enable_sm90INS1_16FlashAttnBwdSm90INS1_25CollectiveMainloopBwdSm90ILi2ELi1ELi1EN4cute5tupleIJNS5_1CILi1EEES8_S8_EEENS6_IJNS7_ILi64EEENS7_ILi80EEENS7_ILi256EEEEEENS_10bfloat16_tEfNS_4arch4Sm90ELb1ELb0ELb0ELb1ELb0ELb0ELb1ELb1ELi2ELi1ELi1ELi1ELb0EEENS1_21CollectiveEpilogueBwdISD_SE_SG_Li256ELb1ELb1ELi2EEENS1_25SingleTileBwdLPTSchedulerILb1ELi80ELb0EEEEEEEEEvNT_6ParamsE)
        /*004c*/ 	.short	0x0380
        /*004e*/ 	.short	0x0680


	//----- nvinfo : EIATTR_SW_WAR
	.align		4
.L_254:
        /*0050*/ 	.byte	0x04, 0x36
        /*0052*/ 	.short	(.L_256 - .L_255)
.L_255:
        /*0054*/ 	.word	0x00000008
.L_256:


//--------------------- .nv.info._ZN7cutlass13device_kernelIN5flash32FlashAttnBwdPostprocessConvertdQIN4cute5tupleIJNS3_1CILi80EEENS5_ILi256EEEEEENS_10bfloat16_tEfNS_4arch4Sm90ELi256ENS3_8TiledMMAINS3_8MMA_AtomIJNS3_4SM904GMMA27MMA_64x16x16_F32BF16BF16_SSILNSF_5MajorE1ELSH_1ELNSF_7ScaleInE1ELSI_1EEEEEENS3_6LayoutINS4_IJNS5_ILi2EEENS5_ILi1EEESN_EEENS4_IJSN_NS5_ILi0EEESP_EEEEENS4_IJNS3_10UnderscoreESS_SS_EEEEELb1EEEEEvNT_6ParamsE --------------------------
	.section	.nv.info._ZN7cutlass13device_kernelIN5flash32FlashAttnBwdPostprocessConvertdQIN4cute5tupleIJNS3_1CILi80EEENS5_ILi256EEEEEENS_10bfloat16_tEfNS_4arch4Sm90ELi256ENS3_8TiledMMAINS3_8MMA_AtomIJNS3_4SM904GMMA27MMA_64x16x16_F32BF16BF16_SSILNSF_5MajorE1ELSH_1ELNSF_7ScaleInE1ELSI_1EEEEEENS3_6LayoutINS4_IJNS5_ILi2EEENS5_ILi1EEESN_EEENS4_IJSN_NS5_ILi0EEESP_EEEEENS4_IJNS3_10UnderscoreESS_SS_EEEEELb1EEEEEvNT_6ParamsE,"",@"SHT_CUDA_INFO"
	.sectionflags	@""
	.align	4


	//----- nvinfo : EIATTR_CUDA_API_VERSION
	.align		4
        /*0000*/ 	.byte	0x04, 0x37
        /*0002*/ 	.short	(.L_258 - .L_257)
.L_257:
        /*0004*/ 	.word	0x00000082


	//----- nvinfo : EIATTR_KPARAM_INFO
	.align		4
.L_258:
        /*0008*/ 	.byte	0x04, 0x17
        /*000a*/ 	.short	(.L_260 - .L_259)
.L_259:
        /*000c*/ 	.word	0x00000000
        /*0010*/ 	.short	0x0000
        /*0012*/ 	.short	0x0000
        /*0014*/ 	.byte	0x00, 0xf0, 0xc1, 0x01


	//----- nvinfo : EIATTR_SPARSE_MMA_MASK
	.align		4
.L_260:
        /*0018*/ 	.byte	0x03, 0x50
        /*001a*/ 	.short	0x0000


	//----- nvinfo : EIATTR_MAXREG_COUNT
	.align		4
        /*001c*/ 	.byte	0x03, 0x1b
        /*001e*/ 	.short	0x0080


	//----- nvinfo : EIATTR_NUM_BARRIERS
	.align		4
        /*0020*/ 	.byte	0x02, 0x4c
        /*0022*/ 	.byte	0x01
	.zero		1


	//----- nvinfo : EIATTR_MERCURY_ISA_VERSION
	.align		4
        /*0024*/ 	.byte	0x03, 0x5f
        /*0026*/ 	.short	0x0101


	//----- nvinfo : EIATTR_VRC_CTA_INIT_COUNT
	.align		4
        /*0028*/ 	.byte	0x02, 0x4a
	.zero		1
	.zero		1


	//----- nvinfo : EIATTR_MBARRIER_INSTR_OFFSETS
	.align		4
        /*002c*/ 	.byte	0x04, 0x39
        /*002e*/ 	.short	(.L_262 - .L_261)


	//   ....[0]....
.L_261:
        /*0030*/ 	.word	0x00000470
        /*0034*/ 	.word	0x000000ff
        /*0038*/ 	.word	0x0001e000
        /*003c*/ 	.short	0x0100
        /*003e*/ 	.byte	0x06
	.zero		1


	//   ....[1]....
        /*0040*/ 	.word	0x00000550
        /*0044*/ 	.word	0x0000004f
        /*0048*/ 	.word	0x0001e000
        /*004c*/ 	.short	0x010a
        /*004e*/ 	.byte	0xff
	.zero		1


	//----- nvinfo : EIATTR_NUM_MBARRIERS
	.align		4
.L_262:
        /*0050*/ 	.byte	0x03, 0x38
        /*0052*/ 	.short	0x0001


	//----- nvinfo : EIATTR_EXIT_INSTR_OFFSETS
	.align		4
        /*0054*/ 	.byte	0x04, 0x1c
        /*0056*/ 	.short	(.L_264 - .L_263)


	//   ....[0]....
.L_263:
        /*0058*/ 	.word	0x00000270


	//   ....[1]....
        /*005c*/ 	.word	0x00001c60


	//   ....[2]....
        /*0060*/ 	.word	0x00001d30


	//----- nvinfo : EIATTR_MAX_THREADS
	.align		4
.L_264:
        /*0064*/ 	.byte	0x04, 0x05
        /*0066*/ 	.short	(.L_266 - .L_265)
.L_265:
        /*0068*/ 	.word	0x00000100
        /*006c*/ 	.word	0x00000001
        /*0070*/ 	.word	0x00000001


	//----- nvinfo : EIATTR_CRS_STACK_SIZE
	.align		4
.L_266:
        /*0074*/ 	.byte	0x04, 0x1e
        /*0076*/ 	.short	(.L_268 - .L_267)
.L_267:
        /*0078*/ 	.word	0x00000000


	//----- nvinfo : EIATTR_CBANK_PARAM_SIZE
	.align		4
.L_268:
        /*007c*/ 	.byte	0x03, 0x19
        /*007e*/ 	.short	0x0070


	//----- nvinfo : EIATTR_PARAM_CBANK
	.align		4
        /*0080*/ 	.byte	0x04, 0x0a
        /*0082*/ 	.short	(.L_270 - .L_269)
	.align		4
.L_269:
        /*0084*/ 	.word	index@(.nv.constant0._ZN7cutlass13device_kernelIN5flash32FlashAttnBwdPostprocessConvertdQIN4cute5tupleIJNS3_1CILi80EEENS5_ILi256EEEEEENS_10bfloat16_tEfNS_4arch4Sm90ELi256ENS3_8TiledMMAINS3_8MMA_AtomIJNS3_4SM904GMMA27MMA_64x16x16_F32BF16BF16_SSILNSF_5MajorE1ELSH_1ELNSF_7ScaleInE1ELSI_1EEEEEENS3_6LayoutINS4_IJNS5_ILi2EEENS5_ILi1EEESN_EEENS4_IJSN_NS5_ILi0EEESP_EEEEENS4_IJNS3_10UnderscoreESS_SS_EEEEELb1EEEEEvNT_6ParamsE)
        /*0088*/ 	.short	0x0380
        /*008a*/ 	.short	0x0070


	//----- nvinfo : EIATTR_SW_WAR
	.align		4
.L_270:
        /*008c*/ 	.byte	0x04, 0x36
        /*008e*/ 	.short	(.L_272 - .L_271)
.L_271:
        /*0090*/ 	.word	0x00000008
.L_272:


//--------------------- .nv.info._ZN7cutlass13device_kernelIN5flash32FlashAttnBwdPostprocessConvertdQIN4cute5tupleIJNS3_1CILi64EEENS5_ILi256EEEEEENS_10bfloat16_tEfNS_4arch4Sm90ELi256ENS3_8TiledMMAINS3_8MMA_AtomIJNS3_4SM904GMMA27MMA_64x64x16_F32BF16BF16_SSILNSF_5MajorE1ELSH_0ELNSF_7ScaleInE1ELSI_1EEEEEENS3_6LayoutINS4_IJNS5_ILi2EEENS5_ILi1EEESN_EEENS4_IJSN_NS5_ILi0EEESP_EEEEENS4_IJNS3_10UnderscoreESS_SS_EEEEELb1EEEEEvNT_6ParamsE --------------------------
	.section	.nv.info._ZN7cutlass13device_kernelIN5flash32FlashAttnBwdPostprocessConvertdQIN4cute5tupleIJNS3_1CILi64EEENS5_ILi256EEEEEENS_10bfloat16_tEfNS_4arch4Sm90ELi256ENS3_8TiledMMAINS3_8MMA_AtomIJNS3_4SM904GMMA27MMA_64x64x16_F32BF16BF16_SSILNSF_5MajorE1ELSH_0ELNSF_7ScaleInE1ELSI_1EEEEEENS3_6LayoutINS4_IJNS5_ILi2EEENS5_ILi1EEESN_EEENS4_IJSN_NS5_ILi0EEESP_EEEEENS4_IJNS3_10UnderscoreESS_SS_EEEEELb1EEEEEvNT_6ParamsE,"",@"SHT_CUDA_INFO"
	.sectionflags	@""
	.align	4


	//----- nvinfo : EIATTR_CUDA_API_VERSION
	.align		4
        /*0000*/ 	.byte	0x04, 0x37
        /*0002*/ 	.short	(.L_274 - .L_273)
.L_273:
        /*0004*/ 	.word	0x00000082


	//----- nvinfo : EIATTR_KPARAM_INFO
	.align		4
.L_274:
        /*0008*/ 	.byte	0x04, 0x17
        /*000a*/ 	.short	(.L_276 - .L_275)
.L_275:
        /*000c*/ 	.word	0x00000000
        /*0010*/ 	.short	0x0000
        /*0012*/ 	.short	0x0000
        /*0014*/ 	.byte	0x00, 0xf0, 0xc1, 0x01


	//----- nvinfo : EIATTR_SPARSE_MMA_MASK
	.align		4
.L_276:
        /*0018*/ 	.byte	0x03, 0x50
        /*001a*/ 	.short	0x0000


	//----- nvinfo : EIATTR_MAXREG_COUNT
	.align		4
        /*001c*/ 	.byte	0x03, 0x1b
        /*001e*/ 	.short	0x0080


	//----- nvinfo : EIATTR_NUM_BARRIERS
	.align		4
        /*0020*/ 	.byte	0x02, 0x4c
        /*0022*/ 	.byte	0x01
	.zero		1


	//----- nvinfo : EIATTR_MERCURY_ISA_VERSION
	.align		4
        /*0024*/ 	.byte	0x03, 0x5f
        /*0026*/ 	.short	0x0101


	//----- nvinfo : EIATTR_VRC_CTA_INIT_COUNT
	.align		4
        /*0028*/ 	.byte	0x02, 0x4a
	.zero		1
	.zero		1


	//----- nvinfo : EIATTR_MBARRIER_INSTR_OFFSETS
	.align		4
        /*002c*/ 	.byte	0x04, 0x39
        /*002e*/ 	.short	(.L_278 - .L_277)


	//   ....[0]....
.L_277:
        /*0030*/ 	.word	0x00000470
        /*0034*/ 	.word	0x000000ff
        /*0038*/ 	.word	0x00018000
        /*003c*/ 	.short	0x0100
        /*003e*/ 	.byte	0x06
	.zero		1


	//   ....[1]....
        /*0040*/ 	.word	0x00000550
        /*0044*/ 	.word	0x0000002d
        /*0048*/ 	.word	0x00018000
        /*004c*/ 	.short	0x010a
        /*004e*/ 	.byte	0xff
	.zero		1


	//----- nvinfo : EIATTR_NUM_MBARRIERS
	.align		4
.L_278:
        /*0050*/ 	.byte	0x03, 0x38
        /*0052*/ 	.short	0x0001


	//----- nvinfo : EIATTR_EXIT_INSTR_OFFSETS
	.align		4
        /*0054*/ 	.byte	0x04, 0x1c
        /*0056*/ 	.short	(.L_280 - .L_279)


	//   ....[0]....
.L_279:
        /*0058*/ 	.word	0x00000280


	//   ....[1]....
        /*005c*/ 	.word	0x000017e0


	//   ....[2]....
        /*0060*/ 	.word	0x000018b0


	//----- nvinfo : EIATTR_MAX_THREADS
	.align		4
.L_280:
        /*0064*/ 	.byte	0x04, 0x05
        /*0066*/ 	.short	(.L_282 - .L_281)
.L_281:
        /*0068*/ 	.word	0x00000100
        /*006c*/ 	.word	0x00000001
        /*0070*/ 	.word	0x00000001


	//----- nvinfo : EIATTR_CRS_STACK_SIZE
	.align		4
.L_282:
        /*0074*/ 	.byte	0x04, 0x1e
        /*0076*/ 	.short	(.L_284 - .L_283)
.L_283:
        /*0078*/ 	.word	0x00000000


	//----- nvinfo : EIATTR_CBANK_PARAM_SIZE
	.align		4
.L_284:
        /*007c*/ 	.byte	0x03, 0x19
        /*007e*/ 	.short	0x0070


	//----- nvinfo : EIATTR_PARAM_CBANK
	.align		4
        /*0080*/ 	.byte	0x04, 0x0a
        /*0082*/ 	.short	(.L_286 - .L_285)
	.align		4
.L_285:
        /*0084*/ 	.word	index@(.nv.constant0._ZN7cutlass13device_kernelIN5flash32FlashAttnBwdPostprocessConvertdQIN4cute5tupleIJNS3_1CILi64EEENS5_ILi256EEEEEENS_10bfloat16_tEfNS_4arch4Sm90ELi256ENS3_8TiledMMAINS3_8MMA_AtomIJNS3_4SM904GMMA27MMA_64x64x16_F32BF16BF16_SSILNSF_5MajorE1ELSH_0ELNSF_7ScaleInE1ELSI_1EEEEEENS3_6LayoutINS4_IJNS5_ILi2EEENS5_ILi1EEESN_EEENS4_IJSN_NS5_ILi0EEESP_EEEEENS4_IJNS3_10UnderscoreESS_SS_EEEEELb1EEEEEvNT_6ParamsE)
        /*0088*/ 	.short	0x0380
        /*008a*/ 	.short	0x0070


	//----- nvinfo : EIATTR_SW_WAR
	.align		4
.L_286:
        /*008c*/ 	.byte	0x04, 0x36
        /*008e*/ 	.short	(.L_288 - .L_287)
.L_287:
        /*0090*/ 	.word	0x00000008
.L_288:


//--------------------- .nv.info._ZN7cutlass13device_kernelIN5flash11enable_sm90INS1_16FlashAttnBwdSm90INS1_25CollectiveMainloopBwdSm90ILi2ELi1ELi1EN4cute5tupleIJNS5_1CILi1EEES8_S8_EEENS6_IJNS7_ILi64EEENS7_ILi80EEENS7_ILi256EEEEEENS_10bfloat16_tEfNS_4arch4Sm90ELb1ELb0ELb0ELb1ELb0ELb0ELb1ELb1ELi2ELi1ELi1ELi1ELb0EEENS1_24CollectiveEpilogueBwdGQAISD_fSG_Li256ELb1ELb0EEENS1_25SingleTileBwdLPTSchedulerILb1ELi80ELb0EEEEEEEEEvNT_6ParamsE --------------------------
	.section	.nv.info._ZN7cutlass13device_kernelIN5flash11enable_sm90INS1_16FlashAttnBwdSm90INS1_25CollectiveMainloopBwdSm90ILi2ELi1ELi1EN4cute5tupleIJNS5_1CILi1EEES8_S8_EEENS6_IJNS7_ILi64EEENS7_ILi80EEENS7_ILi256EEEEEENS_10bfloat16_tEfNS_4arch4Sm90ELb1ELb0ELb0ELb1ELb0ELb0ELb1ELb1ELi2ELi1ELi1ELi1ELb0EEENS1_24CollectiveEpilogueBwdGQAISD_fSG_Li256ELb1ELb0EEENS1_25SingleTileBwdLPTSchedulerILb1ELi80ELb0EEEEEEEEEvNT_6ParamsE,"",@"SHT_CUDA_INFO"
	.sectionflags	@""
	.align	4


	//----- nvinfo : EIATTR_CUDA_API_VERSION
	.align		4
        /*0000*/ 	.byte	0x04, 0x37
        /*0002*/ 	.short	(.L_290 - .L_289)
.L_289:
        /*0004*/ 	.word	0x00000082


	//----- nvinfo : EIATTR_KPARAM_INFO
	.align		4
.L_290:
        /*0008*/ 	.byte	0x04, 0x17
        /*000a*/ 	.short	(.L_292 - .L_291)
.L_291:
        /*000c*/ 	.word	0x00000000
        /*0010*/ 	.short	0x0000
        /*0012*/ 	.short	0x0000
        /*0014*/ 	.byte	0x00, 0xf0, 0x01, 0x1c


	//----- nvinfo : EIATTR_SPARSE_MMA_MASK
	.align		4
.L_292:
        /*0018*/ 	.byte	0x03, 0x50
        /*001a*/ 	.short	0x0000


	//----- nvinfo : EIATTR_MAXREG_COUNT
	.align		4
        /*001c*/ 	.byte	0x03, 0x1b
        /*001e*/ 	.short	0x00a8


	//----- nvinfo : EIATTR_MERCURY_ISA_VERSION
	.align		4
        /*0020*/ 	.byte	0x03, 0x5f
        /*0022*/ 	.short	0x0101


	//----- nvinfo : EIATTR_VRC_CTA_INIT_COUNT
	.align		4
        /*0024*/ 	.byte	0x02, 0x4a
	.zero		1
	.zero		1


	//----- nvinfo : EIATTR_EXIT_INSTR_OFFSETS
	.align		4
        /*0028*/ 	.byte	0x04, 0x1c
        /*002a*/ 	.short	(.L_294 - .L_293)


	//   ....[0]....
.L_293:
        /*002c*/ 	.word	0x00000010


	//----- nvinfo : EIATTR_MAX_THREADS
	.align		4
.L_294:
        /*0030*/ 	.byte	0x04, 0x05
        /*0032*/ 	.short	(.L_296 - .L_295)
.L_295:
        /*0034*/ 	.word	0x00000180
        /*0038*/ 	.word	0x00000001
        /*003c*/ 	.word	0x00000001


	//----- nvinfo : EIATTR_CBANK_PARAM_SIZE
	.align		4
.L_296:
        /*0040*/ 	.byte	0x03, 0x19
        /*0042*/ 	.short	0x0700


	//----- nvinfo : EIATTR_PARAM_CBANK
	.align		4
        /*0044*/ 	.byte	0x04, 0x0a
        /*0046*/ 	.short	(.L_298 - .L_297)
	.align		4
.L_297:
        /*0048*/ 	.word	index@(.nv.constant0._ZN7cutlass13device_kernelIN5flash11enable_sm90INS1_16FlashAttnBwdSm90INS1_25CollectiveMainloopBwdSm90ILi2ELi1ELi1EN4cute5tupleIJNS5_1CILi1EEES8_S8_EEENS6_IJNS7_ILi64EEENS7_ILi80EEENS7_ILi256EEEEEENS_10bfloat16_tEfNS_4arch4Sm90ELb1ELb0ELb0ELb1ELb0ELb0ELb1ELb1ELi2ELi1ELi1ELi1ELb0EEENS1_24CollectiveEpilogueBwdGQAISD_fSG_Li256ELb1ELb0EEENS1_25SingleTileBwdLPTSchedulerILb1ELi80ELb0EEEEEEEEEvNT_6ParamsE)
        /*004c*/ 	.short	0x0380
        /*004e*/ 	.short	0x0700


	//----- nvinfo : EIATTR_SW_WAR
	.align		4
.L_298:
        /*0050*/ 	.byte	0x04, 0x36
        /*0052*/ 	.short	(.L_300 - .L_299)
.L_299:
        /*0054*/ 	.word	0x00000008
.L_300:


//--------------------- .nv.info._ZN7cutlass13device_kernelIN5flash22FlashAttnBwdPreprocessIN4cute5tupleIJNS3_1CILi64EEENS5_ILi256EEEEEENS_10bfloat16_tEfNS_4arch4Sm90ELb1ELb1EEEEEvNT_6ParamsE --------------------------
	.section	.nv.info._ZN7cutlass13device_kernelIN5flash22FlashAttnBwdPreprocessIN4cute5tupleIJNS3_1CILi64EEENS5_ILi256EEEEEENS_10bfloat16_tEfNS_4arch4Sm90ELb1ELb1EEEEEvNT_6ParamsE,"",@"SHT_CUDA_INFO"
	.sectionflags	@""
	.align	4


	//----- nvinfo : EIATTR_CUDA_API_VERSION
	.align		4
        /*0000*/ 	.byte	0x04, 0x37
        /*0002*/ 	.short	(.L_302 - .L_301)
.L_301:
        /*0004*/ 	.word	0x00000082


	//----- nvinfo : EIATTR_KPARAM_INFO
	.align		4
.L_302:
        /*0008*/ 	.byte	0x04, 0x17
        /*000a*/ 	.short	(.L_304 - .L_303)
.L_303:
        /*000c*/ 	.word	0x00000000
        /*0010*/ 	.short	0x0000
        /*0012*/ 	.short	0x0000
        /*0014*/ 	.byte	0x00, 0xf0, 0xc1, 0x03


	//----- nvinfo : EIATTR_SPARSE_MMA_MASK
	.align		4
.L_304:
        /*0018*/ 	.byte	0x03, 0x50
        /*001a*/ 	.short	0x0000


	//----- nvinfo : EIATTR_MAXREG_COUNT
	.align		4
        /*001c*/ 	.byte	0x03, 0x1b
        /*001e*/ 	.short	0x0080


	//----- nvinfo : EIATTR_MERCURY_ISA_VERSION
	.align		4
        /*0020*/ 	.byte	0x03, 0x5f
        /*0022*/ 	.short	0x0101


	//----- nvinfo : EIATTR_COOP_GROUP_MASK_REGIDS
	.align		4
        /*0024*/ 	.byte	0x04, 0x29
        /*0026*/ 	.short	(.L_306 - .L_305)


	//   ....[0]....
.L_305:
        /*0028*/ 	.word	0xffffffff


	//   ....[1]....
        /*002c*/ 	.word	0xffffffff


	//   ....[2]....
        /*0030*/ 	.word	0xffffffff


	//   ....[3]....
        /*0034*/ 	.word	0xffffffff


	//   ....[4]....
        /*0038*/ 	.word	0xffffffff


	//   ....[5]....
        /*003c*/ 	.word	0xffffffff


	//   ....[6]....
        /*0040*/ 	.word	0xffffffff


	//   ....[7]....
        /*0044*/ 	.word	0xffffffff


	//   ....[8]....
        /*0048*/ 	.word	0xffffffff


	//   ....[9]....
        /*004c*/ 	.word	0xffffffff


	//   ....[10]....
        /*0050*/ 	.word	0xffffffff


	//   ....[11]....
        /*0054*/ 	.word	0xffffffff


	//   ....[12]....
        /*0058*/ 	.word	0xffffffff


	//   ....[13]....
        /*005c*/ 	.word	0xffffffff


	//   ....[14]....
        /*0060*/ 	.word	0xffffffff


	//   ....[15]....
        /*0064*/ 	.word	0xffffffff


	//----- nvinfo : EIATTR_COOP_GROUP_INSTR_OFFSETS
	.align		4
.L_306:
        /*0068*/ 	.byte	0x04, 0x28
        /*006a*/ 	.short	(.L_308 - .L_307)


	//   ....[0]....
.L_307:
        /*006c*/ 	.word	0x00001d10


	//   ....[1]....
        /*0070*/ 	.word	0x00001d20


	//   ....[2]....
        /*0074*/ 	.word	0x00001d30


	//   ....[3]....
        /*0078*/ 	.word	0x00001d40


	//   ....[4]....
        /*007c*/ 	.word	0x00001db0


	//   ....[5]....
        /*0080*/ 	.word	0x00001dd0


	//   ....[6]....
        /*0084*/ 	.word	0x00001de0


	//   ....[7]....
        /*0088*/ 	.word	0x00001df0


	//   ....[8]....
        /*008c*/ 	.word	0x00001e70


	//   ....[9]....
        /*0090*/ 	.word	0x00001e90


	//   ....[10]....
        /*0094*/ 	.word	0x00001eb0


	//   ....[11]....
        /*0098*/ 	.word	0x00001ec0


	//   ....[12]....
        /*009c*/ 	.word	0x00001f20


	//   ....[13]....
        /*00a0*/ 	.word	0x00001f40


	//   ....[14]....
        /*00a4*/ 	.word	0x00001f50


	//   ....[15]....
        /*00a8*/ 	.word	0x00001f60


	//----- nvinfo : EIATTR_VRC_CTA_INIT_COUNT
	.align		4
.L_308:
        /*00ac*/ 	.byte	0x02, 0x4a
	.zero		1
	.zero		1


	//----- nvinfo : EIATTR_EXIT_INSTR_OFFSETS
	.align		4
        /*00b0*/ 	.byte	0x04, 0x1c
        /*00b2*/ 	.short	(.L_310 - .L_309)


	//   ....[0]....
.L_309:
        /*00b4*/ 	.word	0x00000310


	//   ....[1]....
        /*00b8*/ 	.word	0x000025c0


	//   ....[2]....
        /*00bc*/ 	.word	0x00002660


	//----- nvinfo : EIATTR_MAX_THREADS
	.align		4
.L_310:
        /*00c0*/ 	.byte	0x04, 0x05
        /*00c2*/ 	.short	(.L_312 - .L_311)
.L_311:
        /*00c4*/ 	.word	0x00000100
        /*00c8*/ 	.word	0x00000001
        /*00cc*/ 	.word	0x00000001


	//----- nvinfo : EIATTR_CRS_STACK_SIZE
	.align		4
.L_312:
        /*00d0*/ 	.byte	0x04, 0x1e
        /*00d2*/ 	.short	(.L_314 - .L_313)
.L_313:
        /*00d4*/ 	.word	0x00000000


	//----- nvinfo : EIATTR_CBANK_PARAM_SIZE
	.align		4
.L_314:
        /*00d8*/ 	.byte	0x03, 0x19
        /*00da*/ 	.short	0x00f0


	//----- nvinfo : EIATTR_PARAM_CBANK
	.align		4
        /*00dc*/ 	.byte	0x04, 0x0a
        /*00de*/ 	.short	(.L_316 - .L_315)
	.align		4
.L_315:
        /*00e0*/ 	.word	index@(.nv.constant0._ZN7cutlass13device_kernelIN5flash22FlashAttnBwdPreprocessIN4cute5tupleIJNS3_1CILi64EEENS5_ILi256EEEEEENS_10bfloat16_tEfNS_4arch4Sm90ELb1ELb1EEEEEvNT_6ParamsE)
        /*00e4*/ 	.short	0x0380
        /*00e6*/ 	.short	0x00f0


	//----- nvinfo : EIATTR_SW_WAR
	.align		4
.L_316:
        /*00e8*/ 	.byte	0x04, 0x36
        /*00ea*/ 	.short	(.L_318 - .L_317)
.L_317:
        /*00ec*/ 	.word	0x00000008
.L_318:


//--------------------- .nv.callgraph             --------------------------
	.section	.nv.callgraph,"",@"SHT_CUDA_CALLGRAPH"
	.align	4
	.sectionentsize	8
	.align		4
        /*0000*/ 	.word	0x00000000
	.align		4
        /*0004*/ 	.word	0xffffffff
	.align		4
        /*0008*/ 	.word	0x00000000
	.align		4
        /*000c*/ 	.word	0xfffffffe
	.align		4
        /*0010*/ 	.word	0x00000000
	.align		4
        /*0014*/ 	.word	0xfffffffd
	.align		4
        /*0018*/ 	.word	0x00000000
	.align		4
        /*001c*/ 	.word	0xfffffffc


//--------------------- .nv.constant4             --------------------------
	.section	.nv.constant4,"a",@progbits
	.align	8
	.align		8
.nv.constant4:
        /*0000*/ 	.dword	_ZN66_INTERNAL_6ec014ad_30_flash_bwd_hdim256_bf16_sm90_cu_49158569_29634cuda3std3__45__cpo5beginE
	.align		8
        /*0008*/ 	.dword	_ZN66_INTERNAL_6ec014ad_30_flash_bwd_hdim256_bf16_sm90_cu_49158569_29634cuda3std3__45__cpo3endE
	.align		8
        /*0010*/ 	.dword	_ZN66_INTERNAL_6ec014ad_30_flash_bwd_hdim256_bf16_sm90_cu_49158569_29634cuda3std3__45__cpo6cbeginE
	.align		8
        /*0018*/ 	.dword	_ZN66_INTERNAL_6ec014ad_30_flash_bwd_hdim256_bf16_sm90_cu_49158569_29634cuda3std3__45__cpo4cendE
	.align		8
        /*0020*/ 	.dword	_ZN66_INTERNAL_6ec014ad_30_flash_bwd_hdim256_bf16_sm90_cu_49158569_29634cuda3std3__468_GLOBAL__N__6ec014ad_30_flash_bwd_hdim256_bf16_sm90_cu_49158569_29636ignoreE
	.align		8
        /*0028*/ 	.dword	_ZN66_INTERNAL_6ec014ad_30_flash_bwd_hdim256_bf16_sm90_cu_49158569_29634cuda3std3__419piecewise_constructE
	.align		8
        /*0030*/ 	.dword	_ZN66_INTERNAL_6ec014ad_30_flash_bwd_hdim256_bf16_sm90_cu_49158569_29634cuda3std3__48in_placeE
	.align		8
        /*0038*/ 	.dword	_ZN66_INTERNAL_6ec014ad_30_flash_bwd_hdim256_bf16_sm90_cu_49158569_29634cuda3std6ranges3__45__cpo4swapE
	.align		8
        /*0040*/ 	.dword	_ZN66_INTERNAL_6ec014ad_30_flash_bwd_hdim256_bf16_sm90_cu_49158569_29634cuda3std6ranges3__45__cpo9iter_moveE
	.align		8
        /*0048*/ 	.dword	_ZN66_INTERNAL_6ec014ad_30_flash_bwd_hdim256_bf16_sm90_cu_49158569_29634cute7productE
	.align		8
        /*0050*/ 	.dword	_ZN66_INTERNAL_6ec014ad_30_flash_bwd_hdim256_bf16_sm90_cu_49158569_29634cute1_E


//--------------------- .text._ZN7cutlass13device_kernelIN5flash11enable_sm90INS1_16FlashAttnBwdSm90INS1_25CollectiveMainloopBwdSm90ILi2ELi1ELi1EN4cute5tupleIJNS5_1CILi1EEES8_S8_EEENS6_IJNS7_ILi64EEENS7_ILi80EEENS7_ILi256EEEEEENS_10bfloat16_tEfNS_4arch4Sm90ELb0ELb0ELb0ELb0ELb0ELb0ELb1ELb1ELi2ELi1ELi1ELi1ELb0EEENS1_21CollectiveEpilogueBwdISD_SE_SG_Li256ELb0ELb1ELi2EEENS1_19SingleTileSchedulerILb0ELb0ELb0ELi80EEEEEEEEEvNT_6ParamsE --------------------------
	.section	.text._ZN7cutlass13device_kernelIN5flash11enable_sm90INS1_16FlashAttnBwdSm90INS1_25CollectiveMainloopBwdSm90ILi2ELi1ELi1EN4cute5tupleIJNS5_1CILi1EEES8_S8_EEENS6_IJNS7_ILi64EEENS7_ILi80EEENS7_ILi256EEEEEENS_10bfloat16_tEfNS_4arch4Sm90ELb0ELb0ELb0ELb0ELb0ELb0ELb1ELb1ELi2ELi1ELi1ELi1ELb0EEENS1_21CollectiveEpilogueBwdISD_SE_SG_Li256ELb0ELb1ELi2EEENS1_19SingleTileSchedulerILb0ELb0ELb0ELi80EEEEEEEEEvNT_6ParamsE,"ax",@progbits
	.align	128
.text._ZN7cutlass13device_kernelIN5flash11enable_sm90INS1_16FlashAttnBwdSm90INS1_25CollectiveMainloopBwdSm90ILi2ELi1ELi1EN4cute5tupleIJNS5_1CILi1EEES8_S8_EEENS6_IJNS7_ILi64EEENS7_ILi80EEENS7_ILi256EEEEEENS_10bfloat16_tEfNS_4arch4Sm90ELb0ELb0ELb0ELb0ELb0ELb0ELb1ELb1ELi2ELi1ELi1ELi1ELb0EEENS1_21CollectiveEpilogueBwdISD_SE_SG_Li256ELb0ELb1ELi2EEENS1_19SingleTileSchedulerILb0ELb0ELb0ELi80EEEEEEEEEvNT_6ParamsE:
        .type           _ZN7cutlass13device_kernelIN5flash11enable_sm90INS1_16FlashAttnBwdSm90INS1_25CollectiveMainloopBwdSm90ILi2ELi1ELi1EN4cute5tupleIJNS5_1CILi1EEES8_S8_EEENS6_IJNS7_ILi64EEENS7_ILi80EEENS7_ILi256EEEEEENS_10bfloat16_tEfNS_4arch4Sm90ELb0ELb0ELb0ELb0ELb0ELb0ELb1ELb1ELi2ELi1ELi1ELi1ELb0EEENS1_21CollectiveEpilogueBwdISD_SE_SG_Li256ELb0ELb1ELi2EEENS1_19SingleTileSchedulerILb0ELb0ELb0ELi80EEEEEEEEEvNT_6ParamsE,@function
        .size           _ZN7cutlass13device_kernelIN5flash11enable_sm90INS1_16FlashAttnBwdSm90INS1_25CollectiveMainloopBwdSm90ILi2ELi1ELi1EN4cute5tupleIJNS5_1CILi1EEES8_S8_EEENS6_IJNS7_ILi64EEENS7_ILi80EEENS7_ILi256EEEEEENS_10bfloat16_tEfNS_4arch4Sm90ELb0ELb0ELb0ELb0ELb0ELb0ELb1ELb1ELi2ELi1ELi1ELi1ELb0EEENS1_21CollectiveEpilogueBwdISD_SE_SG_Li256ELb0ELb1ELi2EEENS1_19SingleTileSchedulerILb0ELb0ELb0ELi80EEEEEEEEEvNT_6ParamsE,(.L_x_108 - _ZN7cutlass13device_kernelIN5flash11enable_sm90INS1_16FlashAttnBwdSm90INS1_25CollectiveMainloopBwdSm90ILi2ELi1ELi1EN4cute5tupleIJNS5_1CILi1EEES8_S8_EEENS6_IJNS7_ILi64EEENS7_ILi80EEENS7_ILi256EEEEEENS_10bfloat16_tEfNS_4arch4Sm90ELb0ELb0ELb0ELb0ELb0ELb0ELb1ELb1ELi2ELi1ELi1ELi1ELb0EEENS1_21CollectiveEpilogueBwdISD_SE_SG_Li256ELb0ELb1ELi2EEENS1_19SingleTileSchedulerILb0ELb0ELb0ELi80EEEEEEEEEvNT_6ParamsE)
        .other          _ZN7cutlass13device_kernelIN5flash11enable_sm90INS1_16FlashAttnBwdSm90INS1_25CollectiveMainloopBwdSm90ILi2ELi1ELi1EN4cute5tupleIJNS5_1CILi1EEES8_S8_EEENS6_IJNS7_ILi64EEENS7_ILi80EEENS7_ILi256EEEEEENS_10bfloat16_tEfNS_4arch4Sm90ELb0ELb0ELb0ELb0ELb0ELb0ELb1ELb1ELi2ELi1ELi1ELi1ELb0EEENS1_21CollectiveEpilogueBwdISD_SE_SG_Li256ELb0ELb1ELi2EEENS1_19SingleTileSchedulerILb0ELb0ELb0ELi80EEEEEEEEEvNT_6ParamsE,@"STO_CUDA_ENTRY STV_DEFAULT"
_ZN7cutlass13device_kernelIN5flash11enable_sm90INS1_16FlashAttnBwdSm90INS1_25CollectiveMainloopBwdSm90ILi2ELi1ELi1EN4cute5tupleIJNS5_1CILi1EEES8_S8_EEENS6_IJNS7_ILi64EEENS7_ILi80EEENS7_ILi256EEEEEENS_10bfloat16_tEfNS_4arch4Sm90ELb0ELb0ELb0ELb0ELb0ELb0ELb1ELb1ELi2ELi1ELi1ELi1ELb0EEENS1_21CollectiveEpilogueBwdISD_SE_SG_Li256ELb0ELb1ELi2EEENS1_19SingleTileSchedulerILb0ELb0ELb0ELi80EEEEEEEEEvNT_6ParamsE:
[----:B------:R-:W-:Y:S01]  /*0000*/  LDC R1, c[0x0][0x37c] ;  /* 0x0000df00ff017b82 */ /* 0x000fe20000000800 */
[----:B------:R-:W-:Y:S05]  /*0010*/  EXIT ;  /* 0x000000000000794d */ /* 0x000fea0003800000 */
.L_x_0:
[----:B------:R-:W-:-:S00]  /*0020*/  BRA `(.L_x_0) ;  /* 0xfffffffc00fc7947 */ /* 0x000fc0000383ffff */
[----:B------:R-:W-:-:S00]  /*0030*/  NOP ;  /* 0x0000000000007918 */ /* 0x000fc00000000000 */
        /* <DEDUP_REMOVED lines=12> */
.L_x_108:


//--------------------- .text._ZN7cutlass13device_kernelIN5flash11enable_sm90INS1_16FlashAttnBwdSm90INS1_25CollectiveMainloopBwdSm90ILi2ELi1ELi1EN4cute5tupleIJNS5_1CILi1EEES8_S8_EEENS6_IJNS7_ILi64EEENS7_ILi80EEENS7_ILi256EEEEEENS_10bfloat16_tEfNS_4arch4Sm90ELb0ELb0ELb0ELb0ELb0ELb0ELb1ELb1ELi2ELi1ELi1ELi1ELb0EEENS1_24CollectiveEpilogueBwdGQAISD_fSG_Li256ELb0ELb0EEENS1_19SingleTileSchedulerILb0ELb0ELb0ELi80EEEEEEEEEvNT_6ParamsE --------------------------
	.section	.text._ZN7cutlass13device_kernelIN5flash11enable_sm90INS1_16FlashAttnBwdSm90INS1_25CollectiveMainloopBwdSm90ILi2ELi1ELi1EN4cute5tupleIJNS5_1CILi1EEES8_S8_EEENS6_IJNS7_ILi64EEENS7_ILi80EEENS7_ILi256EEEEEENS_10bfloat16_tEfNS_4arch4Sm90ELb0ELb0ELb0ELb0ELb0ELb0ELb1ELb1ELi2ELi1ELi1ELi1ELb0EEENS1_24CollectiveEpilogueBwdGQAISD_fSG_Li256ELb0ELb0EEENS1_19SingleTileSchedulerILb0ELb0ELb0ELi80EEEEEEEEEvNT_6ParamsE,"ax",@progbits
	.align	128
.text._ZN7cutlass13device_kernelIN5flash11enable_sm90INS1_16FlashAttnBwdSm90INS1_25CollectiveMainloopBwdSm90ILi2ELi1ELi1EN4cute5tupleIJNS5_1CILi1EEES8_S8_EEENS6_IJNS7_ILi64EEENS7_ILi80EEENS7_ILi256EEEEEENS_10bfloat16_tEfNS_4arch4Sm90ELb0ELb0ELb0ELb0ELb0ELb0ELb1ELb1ELi2ELi1ELi1ELi1ELb0EEENS1_24CollectiveEpilogueBwdGQAISD_fSG_Li256ELb0ELb0EEENS1_19SingleTileSchedulerILb0ELb0ELb0ELi80EEEEEEEEEvNT_6ParamsE:
        .type           _ZN7cutlass13device_kernelIN5flash11enable_sm90INS1_16FlashAttnBwdSm90INS1_25CollectiveMainloopBwdSm90ILi2ELi1ELi1EN4cute5tupleIJNS5_1CILi1EEES8_S8_EEENS6_IJNS7_ILi64EEENS7_ILi80EEENS7_ILi256EEEEEENS_10bfloat16_tEfNS_4arch4Sm90ELb0ELb0ELb0ELb0ELb0ELb0ELb1ELb1ELi2ELi1ELi1ELi1ELb0EEENS1_24CollectiveEpilogueBwdGQAISD_fSG_Li256ELb0ELb0EEENS1_19SingleTileSchedulerILb0ELb0ELb0ELi80EEEEEEEEEvNT_6ParamsE,@function
        .size           _ZN7cutlass13device_kernelIN5flash11enable_sm90INS1_16FlashAttnBwdSm90INS1_25CollectiveMainloopBwdSm90ILi2ELi1ELi1EN4cute5tupleIJNS5_1CILi1EEES8_S8_EEENS6_IJNS7_ILi64EEENS7_ILi80EEENS7_ILi256EEEEEENS_10bfloat16_tEfNS_4arch4Sm90ELb0ELb0ELb0ELb0ELb0ELb0ELb1ELb1ELi2ELi1ELi1ELi1ELb0EEENS1_24CollectiveEpilogueBwdGQAISD_fSG_Li256ELb0ELb0EEENS1_19SingleTileSchedulerILb0ELb0ELb0ELi80EEEEEEEEEvNT_6ParamsE,(.L_x_109 - _ZN7cutlass13device_kernelIN5flash11enable_sm90INS1_16FlashAttnBwdSm90INS1_25CollectiveMainloopBwdSm90ILi2ELi1ELi1EN4cute5tupleIJNS5_1CILi1EEES8_S8_EEENS6_IJNS7_ILi64EEENS7_ILi80EEENS7_ILi256EEEEEENS_10bfloat16_tEfNS_4arch4Sm90ELb0ELb0ELb0ELb0ELb0ELb0ELb1ELb1ELi2ELi1ELi1ELi1ELb0EEENS1_24CollectiveEpilogueBwdGQAISD_fSG_Li256ELb0ELb0EEENS1_19SingleTileSchedulerILb0ELb0ELb0ELi80EEEEEEEEEvNT_6ParamsE)
        .other          _ZN7cutlass13device_kernelIN5flash11enable_sm90INS1_16FlashAttnBwdSm90INS1_25CollectiveMainloopBwdSm90ILi2ELi1ELi1EN4cute5tupleIJNS5_1CILi1EEES8_S8_EEENS6_IJNS7_ILi64EEENS7_ILi80EEENS7_ILi256EEEEEENS_10bfloat16_tEfNS_4arch4Sm90ELb0ELb0ELb0ELb0ELb0ELb0ELb1ELb1ELi2ELi1ELi1ELi1ELb0EEENS1_24CollectiveEpilogueBwdGQAISD_fSG_Li256ELb0ELb0EEENS1_19SingleTileSchedulerILb0ELb0ELb0ELi80EEEEEEEEEvNT_6ParamsE,@"STO_CUDA_ENTRY STV_DEFAULT"
_ZN7cutlass13device_kernelIN5flash11enable_sm90INS1_16FlashAttnBwdSm90INS1_25CollectiveMainloopBwdSm90ILi2ELi1ELi1EN4cute5tupleIJNS5_1CILi1EEES8_S8_EEENS6_IJNS7_ILi64EEENS7_ILi80EEENS7_ILi256EEEEEENS_10bfloat16_tEfNS_4arch4Sm90ELb0ELb0ELb0ELb0ELb0ELb0ELb1ELb1ELi2ELi1ELi1ELi1ELb0EEENS1_24CollectiveEpilogueBwdGQAISD_fSG_Li256ELb0ELb0EEENS1_19SingleTileSchedulerILb0ELb0ELb0ELi80EEEEEEEEEvNT_6ParamsE:
[----:B------:R-:W-:Y:S01]  /*0000*/  LDC R1, c[0x0][0x37c] ;  /* 0x0000df00ff017b82 */ /* 0x000fe20000000800 */
[----:B------:R-:W-:Y:S05]  /*0010*/  EXIT ;  /* 0x000000000000794d */ /* 0x000fea0003800000 */
.L_x_1:
        /* <DEDUP_REMOVED lines=14> */
.L_x_109:


//--------------------- .text._ZN7cutlass13device_kernelIN5flash11enable_sm90INS1_16FlashAttnBwdSm90INS1_25CollectiveMainloopBwdSm90ILi2ELi1ELi1EN4cute5tupleIJNS5_1CILi1EEES8_S8_EEENS6_IJNS7_ILi64EEENS7_ILi80EEENS7_ILi256EEEEEENS_10bfloat16_tEfNS_4arch4Sm90ELb0ELb0ELb0ELb1ELb0ELb0ELb1ELb1ELi2ELi1ELi1ELi1ELb0EEENS1_21CollectiveEpilogueBwdISD_SE_SG_Li256ELb1ELb1ELi2EEENS1_19SingleTileSchedulerILb1ELb0ELb0ELi80EEEEEEEEEvNT_6ParamsE --------------------------
	.section	.text._ZN7cutlass13device_kernelIN5flash11enable_sm90INS1_16FlashAttnBwdSm90INS1_25CollectiveMainloopBwdSm90ILi2ELi1ELi1EN4cute5tupleIJNS5_1CILi1EEES8_S8_EEENS6_IJNS7_ILi64EEENS7_ILi80EEENS7_ILi256EEEEEENS_10bfloat16_tEfNS_4arch4Sm90ELb0ELb0ELb0ELb1ELb0ELb0ELb1ELb1ELi2ELi1ELi1ELi1ELb0EEENS1_21CollectiveEpilogueBwdISD_SE_SG_Li256ELb1ELb1ELi2EEENS1_19SingleTileSchedulerILb1ELb0ELb0ELi80EEEEEEEEEvNT_6ParamsE,"ax",@progbits
	.align	128
.text._ZN7cutlass13device_kernelIN5flash11enable_sm90INS1_16FlashAttnBwdSm90INS1_25CollectiveMainloopBwdSm90ILi2ELi1ELi1EN4cute5tupleIJNS5_1CILi1EEES8_S8_EEENS6_IJNS7_ILi64EEENS7_ILi80EEENS7_ILi256EEEEEENS_10bfloat16_tEfNS_4arch4Sm90ELb0ELb0ELb0ELb1ELb0ELb0ELb1ELb1ELi2ELi1ELi1ELi1ELb0EEENS1_21CollectiveEpilogueBwdISD_SE_SG_Li256ELb1ELb1ELi2EEENS1_19SingleTileSchedulerILb1ELb0ELb0ELi80EEEEEEEEEvNT_6ParamsE:
        .type           _ZN7cutlass13device_kernelIN5flash11enable_sm90INS1_16FlashAttnBwdSm90INS1_25CollectiveMainloopBwdSm90ILi2ELi1ELi1EN4cute5tupleIJNS5_1CILi1EEES8_S8_EEENS6_IJNS7_ILi64EEENS7_ILi80EEENS7_ILi256EEEEEENS_10bfloat16_tEfNS_4arch4Sm90ELb0ELb0ELb0ELb1ELb0ELb0ELb1ELb1ELi2ELi1ELi1ELi1ELb0EEENS1_21CollectiveEpilogueBwdISD_SE_SG_Li256ELb1ELb1ELi2EEENS1_19SingleTileSchedulerILb1ELb0ELb0ELi80EEEEEEEEEvNT_6ParamsE,@function
        .size           _ZN7cutlass13device_kernelIN5flash11enable_sm90INS1_16FlashAttnBwdSm90INS1_25CollectiveMainloopBwdSm90ILi2ELi1ELi1EN4cute5tupleIJNS5_1CILi1EEES8_S8_EEENS6_IJNS7_ILi64EEENS7_ILi80EEENS7_ILi256EEEEEENS_10bfloat16_tEfNS_4arch4Sm90ELb0ELb0ELb0ELb1ELb0ELb0ELb1ELb1ELi2ELi1ELi1ELi1ELb0EEENS1_21CollectiveEpilogueBwdISD_SE_SG_Li256ELb1ELb1ELi2EEENS1_19SingleTileSchedulerILb1ELb0ELb0ELi80EEEEEEEEEvNT_6ParamsE,(.L_x_110 - _ZN7cutlass13device_kernelIN5flash11enable_sm90INS1_16FlashAttnBwdSm90INS1_25CollectiveMainloopBwdSm90ILi2ELi1ELi1EN4cute5tupleIJNS5_1CILi1EEES8_S8_EEENS6_IJNS7_ILi64EEENS7_ILi80EEENS7_ILi256EEEEEENS_10bfloat16_tEfNS_4arch4Sm90ELb0ELb0ELb0ELb1ELb0ELb0ELb1ELb1ELi2ELi1ELi1ELi1ELb0EEENS1_21CollectiveEpilogueBwdISD_SE_SG_Li256ELb1ELb1ELi2EEENS1_19SingleTileSchedulerILb1ELb0ELb0ELi80EEEEEEEEEvNT_6ParamsE)
        .other          _ZN7cutlass13device_kernelIN5flash11enable_sm90INS1_16FlashAttnBwdSm90INS1_25CollectiveMainloopBwdSm90ILi2ELi1ELi1EN4cute5tupleIJNS5_1CILi1EEES8_S8_EEENS6_IJNS7_ILi64EEENS7_ILi80EEENS7_ILi256EEEEEENS_10bfloat16_tEfNS_4arch4Sm90ELb0ELb0ELb0ELb1ELb0ELb0ELb1ELb1ELi2ELi1ELi1ELi1ELb0EEENS1_21CollectiveEpilogueBwdISD_SE_SG_Li256ELb1ELb1ELi2EEENS1_19SingleTileSchedulerILb1ELb0ELb0ELi80EEEEEEEEEvNT_6ParamsE,@"STO_CUDA_ENTRY STV_DEFAULT"
_ZN7cutlass13device_kernelIN5flash11enable_sm90INS1_16FlashAttnBwdSm90INS1_25CollectiveMainloopBwdSm90ILi2ELi1ELi1EN4cute5tupleIJNS5_1CILi1EEES8_S8_EEENS6_IJNS7_ILi64EEENS7_ILi80EEENS7_ILi256EEEEEENS_10bfloat16_tEfNS_4arch4Sm90ELb0ELb0ELb0ELb1ELb0ELb0ELb1ELb1ELi2ELi1ELi1ELi1ELb0EEENS1_21CollectiveEpilogueBwdISD_SE_SG_Li256ELb1ELb1ELi2EEENS1_19SingleTileSchedulerILb1ELb0ELb0ELi80EEEEEEEEEvNT_6ParamsE:
[----:B------:R-:W-:Y:S01]  /*0000*/  LDC R1, c[0x0][0x37c] ;  /* 0x0000df00ff017b82 */ /* 0x000fe20000000800 */
[----:B------:R-:W-:Y:S05]  /*0010*/  EXIT ;  /* 0x000000000000794d */ /* 0x000fea0003800000 */
.L_x_2:
        /* <DEDUP_REMOVED lines=14> */
.L_x_110:


//--------------------- .text._ZN7cutlass13device_kernelIN5flash11enable_sm90INS1_16FlashAttnBwdSm90INS1_25CollectiveMainloopBwdSm90ILi2ELi1ELi1EN4cute5tupleIJNS5_1CILi1EEES8_S8_EEENS6_IJNS7_ILi64EEENS7_ILi80EEENS7_ILi256EEEEEENS_10bfloat16_tEfNS_4arch4Sm90ELb0ELb0ELb0ELb1ELb0ELb0ELb1ELb1ELi2ELi1ELi1ELi1ELb0EEENS1_24CollectiveEpilogueBwdGQAISD_fSG_Li256ELb1ELb0EEENS1_19SingleTileSchedulerILb1ELb0ELb0ELi80EEEEEEEEEvNT_6ParamsE --------------------------
	.section	.text._ZN7cutlass13device_kernelIN5flash11enable_sm90INS1_16FlashAttnBwdSm90INS1_25CollectiveMainloopBwdSm90ILi2ELi1ELi1EN4cute5tupleIJNS5_1CILi1EEES8_S8_EEENS6_IJNS7_ILi64EEENS7_ILi80EEENS7_ILi256EEEEEENS_10bfloat16_tEfNS_4arch4Sm90ELb0ELb0ELb0ELb1ELb0ELb0ELb1ELb1ELi2ELi1ELi1ELi1ELb0EEENS1_24CollectiveEpilogueBwdGQAISD_fSG_Li256ELb1ELb0EEENS1_19SingleTileSchedulerILb1ELb0ELb0ELi80EEEEEEEEEvNT_6ParamsE,"ax",@progbits
	.align	128
.text._ZN7cutlass13device_kernelIN5flash11enable_sm90INS1_16FlashAttnBwdSm90INS1_25CollectiveMainloopBwdSm90ILi2ELi1ELi1EN4cute5tupleIJNS5_1CILi1EEES8_S8_EEENS6_IJNS7_ILi64EEENS7_ILi80EEENS7_ILi256EEEEEENS_10bfloat16_tEfNS_4arch4Sm90ELb0ELb0ELb0ELb1ELb0ELb0ELb1ELb1ELi2ELi1ELi1ELi1ELb0EEENS1_24CollectiveEpilogueBwdGQAISD_fSG_Li256ELb1ELb0EEENS1_19SingleTileSchedulerILb1ELb0ELb0ELi80EEEEEEEEEvNT_6ParamsE:
        .type           _ZN7cutlass13device_kernelIN5flash11enable_sm90INS1_16FlashAttnBwdSm90INS1_25CollectiveMainloopBwdSm90ILi2ELi1ELi1EN4cute5tupleIJNS5_1CILi1EEES8_S8_EEENS6_IJNS7_ILi64EEENS7_ILi80EEENS7_ILi256EEEEEENS_10bfloat16_tEfNS_4arch4Sm90ELb0ELb0ELb0ELb1ELb0ELb0ELb1ELb1ELi2ELi1ELi1ELi1ELb0EEENS1_24CollectiveEpilogueBwdGQAISD_fSG_Li256ELb1ELb0EEENS1_19SingleTileSchedulerILb1ELb0ELb0ELi80EEEEEEEEEvNT_6ParamsE,@function
        .size           _ZN7cutlass13device_kernelIN5flash11enable_sm90INS1_16FlashAttnBwdSm90INS1_25CollectiveMainloopBwdSm90ILi2ELi1ELi1EN4cute5tupleIJNS5_1CILi1EEES8_S8_EEENS6_IJNS7_ILi64EEENS7_ILi80EEENS7_ILi256EEEEEENS_10bfloat16_tEfNS_4arch4Sm90ELb0ELb0ELb0ELb1ELb0ELb0ELb1ELb1ELi2ELi1ELi1ELi1ELb0EEENS1_24CollectiveEpilogueBwdGQAISD_fSG_Li256ELb1ELb0EEENS1_19SingleTileSchedulerILb1ELb0ELb0ELi80EEEEEEEEEvNT_6ParamsE,(.L_x_111 - _ZN7cutlass13device_kernelIN5flash11enable_sm90INS1_16FlashAttnBwdSm90INS1_25CollectiveMainloopBwdSm90ILi2ELi1ELi1EN4cute5tupleIJNS5_1CILi1EEES8_S8_EEENS6_IJNS7_ILi64EEENS7_ILi80EEENS7_ILi256EEEEEENS_10bfloat16_tEfNS_4arch4Sm90ELb0ELb0ELb0ELb1ELb0ELb0ELb1ELb1ELi2ELi1ELi1ELi1ELb0EEENS1_24CollectiveEpilogueBwdGQAISD_fSG_Li256ELb1ELb0EEENS1_19SingleTileSchedulerILb1ELb0ELb0ELi80EEEEEEEEEvNT_6ParamsE)
        .other          _ZN7cutlass13device_kernelIN5flash11enable_sm90INS1_16FlashAttnBwdSm90INS1_25CollectiveMainloopBwdSm90ILi2ELi1ELi1EN4cute5tupleIJNS5_1CILi1EEES8_S8_EEENS6_IJNS7_ILi64EEENS7_ILi80EEENS7_ILi256EEEEEENS_10bfloat16_tEfNS_4arch4Sm90ELb0ELb0ELb0ELb1ELb0ELb0ELb1ELb1ELi2ELi1ELi1ELi1ELb0EEENS1_24CollectiveEpilogueBwdGQAISD_fSG_Li256ELb1ELb0EEENS1_19SingleTileSchedulerILb1ELb0ELb0ELi80EEEEEEEEEvNT_6ParamsE,@"STO_CUDA_ENTRY STV_DEFAULT"
_ZN7cutlass13device_kernelIN5flash11enable_sm90INS1_16FlashAttnBwdSm90INS1_25CollectiveMainloopBwdSm90ILi2ELi1ELi1EN4cute5tupleIJNS5_1CILi1EEES8_S8_EEENS6_IJNS7_ILi64EEENS7_ILi80EEENS7_ILi256EEEEEENS_10bfloat16_tEfNS_4arch4Sm90ELb0ELb0ELb0ELb1ELb0ELb0ELb1ELb1ELi2ELi1ELi1ELi1ELb0EEENS1_24CollectiveEpilogueBwdGQAISD_fSG_Li256ELb1ELb0EEENS1_19SingleTileSchedulerILb1ELb0ELb0ELi80EEEEEEEEEvNT_6ParamsE:
[----:B------:R-:W-:Y:S01]  /*0000*/  LDC R1, c[0x0][0x37c] ;  /* 0x0000df00ff017b82 */ /* 0x000fe20000000800 */
[----:B------:R-:W-:Y:S05]  /*0010*/  EXIT ;  /* 0x000000000000794d */ /* 0x000fea0003800000 */
.L_x_3:
        /* <DEDUP_REMOVED lines=14> */
.L_x_111:


//--------------------- .text._ZN7cutlass13device_kernelIN5flash11enable_sm90INS1_16FlashAttnBwdSm90INS1_25CollectiveMainloopBwdSm90ILi2ELi1ELi1EN4cute5tupleIJNS5_1CILi1EEES8_S8_EEENS6_IJNS7_ILi64EEENS7_ILi80EEENS7_ILi256EEEEEENS_10bfloat16_tEfNS_4arch4Sm90ELb0ELb1ELb0ELb0ELb0ELb0ELb1ELb1ELi2ELi1ELi1ELi1ELb0EEENS1_21CollectiveEpilogueBwdISD_SE_SG_Li256ELb0ELb1ELi2EEENS1_19SingleTileSchedulerILb0ELb0ELb0ELi80EEEEEEEEEvNT_6ParamsE --------------------------
	.section	.text._ZN7cutlass13device_kernelIN5flash11enable_sm90INS1_16FlashAttnBwdSm90INS1_25CollectiveMainloopBwdSm90ILi2ELi1ELi1EN4cute5tupleIJNS5_1CILi1EEES8_S8_EEENS6_IJNS7_ILi64EEENS7_ILi80EEENS7_ILi256EEEEEENS_10bfloat16_tEfNS_4arch4Sm90ELb0ELb1ELb0ELb0ELb0ELb0ELb1ELb1ELi2ELi1ELi1ELi1ELb0EEENS1_21CollectiveEpilogueBwdISD_SE_SG_Li256ELb0ELb1ELi2EEENS1_19SingleTileSchedulerILb0ELb0ELb0ELi80EEEEEEEEEvNT_6ParamsE,"ax",@progbits
	.align	128
.text._ZN7cutlass13device_kernelIN5flash11enable_sm90INS1_16FlashAttnBwdSm90INS1_25CollectiveMainloopBwdSm90ILi2ELi1ELi1EN4cute5tupleIJNS5_1CILi1EEES8_S8_EEENS6_IJNS7_ILi64EEENS7_ILi80EEENS7_ILi256EEEEEENS_10bfloat16_tEfNS_4arch4Sm90ELb0ELb1ELb0ELb0ELb0ELb0ELb1ELb1ELi2ELi1ELi1ELi1ELb0EEENS1_21CollectiveEpilogueBwdISD_SE_SG_Li256ELb0ELb1ELi2EEENS1_19SingleTileSchedulerILb0ELb0ELb0ELi80EEEEEEEEEvNT_6ParamsE:
        .type           _ZN7cutlass13device_kernelIN5flash11enable_sm90INS1_16FlashAttnBwdSm90INS1_25CollectiveMainloopBwdSm90ILi2ELi1ELi1EN4cute5tupleIJNS5_1CILi1EEES8_S8_EEENS6_IJNS7_ILi64EEENS7_ILi80EEENS7_ILi256EEEEEENS_10bfloat16_tEfNS_4arch4Sm90ELb0ELb1ELb0ELb0ELb0ELb0ELb1ELb1ELi2ELi1ELi1ELi1ELb0EEENS1_21CollectiveEpilogueBwdISD_SE_SG_Li256ELb0ELb1ELi2EEENS1_19SingleTileSchedulerILb0ELb0ELb0ELi80EEEEEEEEEvNT_6ParamsE,@function
        .size           _ZN7cutlass13device_kernelIN5flash11enable_sm90INS1_16FlashAttnBwdSm90INS1_25CollectiveMainloopBwdSm90ILi2ELi1ELi1EN4cute5tupleIJNS5_1CILi1EEES8_S8_EEENS6_IJNS7_ILi64EEENS7_ILi80EEENS7_ILi256EEEEEENS_10bfloat16_tEfNS_4arch4Sm90ELb0ELb1ELb0ELb0ELb0ELb0ELb1ELb1ELi2ELi1ELi1ELi1ELb0EEENS1_21CollectiveEpilogueBwdISD_SE_SG_Li256ELb0ELb1ELi2EEENS1_19SingleTileSchedulerILb0ELb0ELb0ELi80EEEEEEEEEvNT_6ParamsE,(.L_x_112 - _ZN7cutlass13device_kernelIN5flash11enable_sm90INS1_16FlashAttnBwdSm90INS1_25CollectiveMainloopBwdSm90ILi2ELi1ELi1EN4cute5tupleIJNS5_1CILi1EEES8_S8_EEENS6_IJNS7_ILi64EEENS7_ILi80EEENS7_ILi256EEEEEENS_10bfloat16_tEfNS_4arch4Sm90ELb0ELb1ELb0ELb0ELb0ELb0ELb1ELb1ELi2ELi1ELi1ELi1ELb0EEENS1_21CollectiveEpilogueBwdISD_SE_SG_Li256ELb0ELb1ELi2EEENS1_19SingleTileSchedulerILb0ELb0ELb0ELi80EEEEEEEEEvNT_6ParamsE)
        .other          _ZN7cutlass13device_kernelIN5flash11enable_sm90INS1_16FlashAttnBwdSm90INS1_25CollectiveMainloopBwdSm90ILi2ELi1ELi1EN4cute5tupleIJNS5_1CILi1EEES8_S8_EEENS6_IJNS7_ILi64EEENS7_ILi80EEENS7_ILi256EEEEEENS_10bfloat16_tEfNS_4arch4Sm90ELb0ELb1ELb0ELb0ELb0ELb0ELb1ELb1ELi2ELi1ELi1ELi1ELb0EEENS1_21CollectiveEpilogueBwdISD_SE_SG_Li256ELb0ELb1ELi2EEENS1_19SingleTileSchedulerILb0ELb0ELb0ELi80EEEEEEEEEvNT_6ParamsE,@"STO_CUDA_ENTRY STV_DEFAULT"
_ZN7cutlass13device_kernelIN5flash11enable_sm90INS1_16FlashAttnBwdSm90INS1_25CollectiveMainloopBwdSm90ILi2ELi1ELi1EN4cute5tupleIJNS5_1CILi1EEES8_S8_EEENS6_IJNS7_ILi64EEENS7_ILi80EEENS7_ILi256EEEEEENS_10bfloat16_tEfNS_4arch4Sm90ELb0ELb1ELb0ELb0ELb0ELb0ELb1ELb1ELi2ELi1ELi1ELi1ELb0EEENS1_21CollectiveEpilogueBwdISD_SE_SG_Li256ELb0ELb1ELi2EEENS1_19SingleTileSchedulerILb0ELb0ELb0ELi80EEEEEEEEEvNT_6ParamsE:
[----:B------:R-:W-:Y:S01]  /*0000*/  LDC R1, c[0x0][0x37c] ;  /* 0x0000df00ff017b82 */ /* 0x000fe20000000800 */
[----:B------:R-:W-:Y:S05]  /*0010*/  EXIT ;  /* 0x000000000000794d */ /* 0x000fea0003800000 */
.L_x_4:
        /* <DEDUP_REMOVED lines=14> */
.L_x_112:


//--------------------- .text._ZN7cutlass13device_kernelIN5flash11enable_sm90INS1_16FlashAttnBwdSm90INS1_25CollectiveMainloopBwdSm90ILi2ELi1ELi1EN4cute5tupleIJNS5_1CILi1EEES8_S8_EEENS6_IJNS7_ILi64EEENS7_ILi80EEENS7_ILi256EEEEEENS_10bfloat16_tEfNS_4arch4Sm90ELb0ELb1ELb0ELb0ELb0ELb0ELb1ELb1ELi2ELi1ELi1ELi1ELb0EEENS1_24CollectiveEpilogueBwdGQAISD_fSG_Li256ELb0ELb0EEENS1_19SingleTileSchedulerILb0ELb0ELb0ELi80EEEEEEEEEvNT_6ParamsE --------------------------
	.section	.text._ZN7cutlass13device_kernelIN5flash11enable_sm90INS1_16FlashAttnBwdSm90INS1_25CollectiveMainloopBwdSm90ILi2ELi1ELi1EN4cute5tupleIJNS5_1CILi1EEES8_S8_EEENS6_IJNS7_ILi64EEENS7_ILi80EEENS7_ILi256EEEEEENS_10bfloat16_tEfNS_4arch4Sm90ELb0ELb1ELb0ELb0ELb0ELb0ELb1ELb1ELi2ELi1ELi1ELi1ELb0EEENS1_24CollectiveEpilogueBwdGQAISD_fSG_Li256ELb0ELb0EEENS1_19SingleTileSchedulerILb0ELb0ELb0ELi80EEEEEEEEEvNT_6ParamsE,"ax",@progbits
	.align	128
.text._ZN7cutlass13device_kernelIN5flash11enable_sm90INS1_16FlashAttnBwdSm90INS1_25CollectiveMainloopBwdSm90ILi2ELi1ELi1EN4cute5tupleIJNS5_1CILi1EEES8_S8_EEENS6_IJNS7_ILi64EEENS7_ILi80EEENS7_ILi256EEEEEENS_10bfloat16_tEfNS_4arch4Sm90ELb0ELb1ELb0ELb0ELb0ELb0ELb1ELb1ELi2ELi1ELi1ELi1ELb0EEENS1_24CollectiveEpilogueBwdGQAISD_fSG_Li256ELb0ELb0EEENS1_19SingleTileSchedulerILb0ELb0ELb0ELi80EEEEEEEEEvNT_6ParamsE:
        .type           _ZN7cutlass13device_kernelIN5flash11enable_sm90INS1_16FlashAttnBwdSm90INS1_25CollectiveMainloopBwdSm90ILi2ELi1ELi1EN4cute5tupleIJNS5_1CILi1EEES8_S8_EEENS6_IJNS7_ILi64EEENS7_ILi80EEENS7_ILi256EEEEEENS_10bfloat16_tEfNS_4arch4Sm90ELb0ELb1ELb0ELb0ELb0ELb0ELb1ELb1ELi2ELi1ELi1ELi1ELb0EEENS1_24CollectiveEpilogueBwdGQAISD_fSG_Li256ELb0ELb0EEENS1_19SingleTileSchedulerILb0ELb0ELb0ELi80EEEEEEEEEvNT_6ParamsE,@function
        .size           _ZN7cutlass13device_kernelIN5flash11enable_sm90INS1_16FlashAttnBwdSm90INS1_25CollectiveMainloopBwdSm90ILi2ELi1ELi1EN4cute5tupleIJNS5_1CILi1EEES8_S8_EEENS6_IJNS7_ILi64EEENS7_ILi80EEENS7_ILi256EEEEEENS_10bfloat16_tEfNS_4arch4Sm90ELb0ELb1ELb0ELb0ELb0ELb0ELb1ELb1ELi2ELi1ELi1ELi1ELb0EEENS1_24CollectiveEpilogueBwdGQAISD_fSG_Li256ELb0ELb0EEENS1_19SingleTileSchedulerILb0ELb0ELb0ELi80EEEEEEEEEvNT_6ParamsE,(.L_x_113 - _ZN7cutlass13device_kernelIN5flash11enable_sm90INS1_16FlashAttnBwdSm90INS1_25CollectiveMainloopBwdSm90ILi2ELi1ELi1EN4cute5tupleIJNS5_1CILi1EEES8_S8_EEENS6_IJNS7_ILi64EEENS7_ILi80EEENS7_ILi256EEEEEENS_10bfloat16_tEfNS_4arch4Sm90ELb0ELb1ELb0ELb0ELb0ELb0ELb1ELb1ELi2ELi1ELi1ELi1ELb0EEENS1_24CollectiveEpilogueBwdGQAISD_fSG_Li256ELb0ELb0EEENS1_19SingleTileSchedulerILb0ELb0ELb0ELi80EEEEEEEEEvNT_6ParamsE)
        .other          _ZN7cutlass13device_kernelIN5flash11enable_sm90INS1_16FlashAttnBwdSm90INS1_25CollectiveMainloopBwdSm90ILi2ELi1ELi1EN4cute5tupleIJNS5_1CILi1EEES8_S8_EEENS6_IJNS7_ILi64EEENS7_ILi80EEENS7_ILi256EEEEEENS_10bfloat16_tEfNS_4arch4Sm90ELb0ELb1ELb0ELb0ELb0ELb0ELb1ELb1ELi2ELi1ELi1ELi1ELb0EEENS1_24CollectiveEpilogueBwdGQAISD_fSG_Li256ELb0ELb0EEENS1_19SingleTileSchedulerILb0ELb0ELb0ELi80EEEEEEEEEvNT_6ParamsE,@"STO_CUDA_ENTRY STV_DEFAULT"
_ZN7cutlass13device_kernelIN5flash11enable_sm90INS1_16FlashAttnBwdSm90INS1_25CollectiveMainloopBwdSm90ILi2ELi1ELi1EN4cute5tupleIJNS5_1CILi1EEES8_S8_EEENS6_IJNS7_ILi64EEENS7_ILi80EEENS7_ILi256EEEEEENS_10bfloat16_tEfNS_4arch4Sm90ELb0ELb1ELb0ELb0ELb0ELb0ELb1ELb1ELi2ELi1ELi1ELi1ELb0EEENS1_24CollectiveEpilogueBwdGQAISD_fSG_Li256ELb0ELb0EEENS1_19SingleTileSchedulerILb0ELb0ELb0ELi80EEEEEEEEEvNT_6ParamsE:
[----:B------:R-:W-:Y:S01]  /*0000*/  LDC R1, c[0x0][0x37c] ;  /* 0x0000df00ff017b82 */ /* 0x000fe20000000800 */
[----:B------:R-:W-:Y:S05]  /*0010*/  EXIT ;  /* 0x000000000000794d */ /* 0x000fea0003800000 */
.L_x_5:
        /* <DEDUP_REMOVED lines=14> */
.L_x_113:


//--------------------- .text._ZN7cutlass13device_kernelIN5flash11enable_sm90INS1_16FlashAttnBwdSm90INS1_25CollectiveMainloopBwdSm90ILi2ELi1ELi1EN4cute5tupleIJNS5_1CILi1EEES8_S8_EEENS6_IJNS7_ILi64EEENS7_ILi80EEENS7_ILi256EEEEEENS_10bfloat16_tEfNS_4arch4Sm90ELb0ELb1ELb0ELb1ELb0ELb0ELb1ELb1ELi2ELi1ELi1ELi1ELb0EEENS1_21CollectiveEpilogueBwdISD_SE_SG_Li256ELb1ELb1ELi2EEENS1_19SingleTileSchedulerILb1ELb0ELb0ELi80EEEEEEEEEvNT_6ParamsE --------------------------
	.section	.text._ZN7cutlass13device_kernelIN5flash11enable_sm90INS1_16FlashAttnBwdSm90INS1_25CollectiveMainloopBwdSm90ILi2ELi1ELi1EN4cute5tupleIJNS5_1CILi1EEES8_S8_EEENS6_IJNS7_ILi64EEENS7_ILi80EEENS7_ILi256EEEEEENS_10bfloat16_tEfNS_4arch4Sm90ELb0ELb1ELb0ELb1ELb0ELb0ELb1ELb1ELi2ELi1ELi1ELi1ELb0EEENS1_21CollectiveEpilogueBwdISD_SE_SG_Li256ELb1ELb1ELi2EEENS1_19SingleTileSchedulerILb1ELb0ELb0ELi80EEEEEEEEEvNT_6ParamsE,"ax",@progbits
	.align	128
.text._ZN7cutlass13device_kernelIN5flash11enable_sm90INS1_16FlashAttnBwdSm90INS1_25CollectiveMainloopBwdSm90ILi2ELi1ELi1EN4cute5tupleIJNS5_1CILi1EEES8_S8_EEENS6_IJNS7_ILi64EEENS7_ILi80EEENS7_ILi256EEEEEENS_10bfloat16_tEfNS_4arch4Sm90ELb0ELb1ELb0ELb1ELb0ELb0ELb1ELb1ELi2ELi1ELi1ELi1ELb0EEENS1_21CollectiveEpilogueBwdISD_SE_SG_Li256ELb1ELb1ELi2EEENS1_19SingleTileSchedulerILb1ELb0ELb0ELi80EEEEEEEEEvNT_6ParamsE:
        .type           _ZN7cutlass13device_kernelIN5flash11enable_sm90INS1_16FlashAttnBwdSm90INS1_25CollectiveMainloopBwdSm90ILi2ELi1ELi1EN4cute5tupleIJNS5_1CILi1EEES8_S8_EEENS6_IJNS7_ILi64EEENS7_ILi80EEENS7_ILi256EEEEEENS_10bfloat16_tEfNS_4arch4Sm90ELb0ELb1ELb0ELb1ELb0ELb0ELb1ELb1ELi2ELi1ELi1ELi1ELb0EEENS1_21CollectiveEpilogueBwdISD_SE_SG_Li256ELb1ELb1ELi2EEENS1_19SingleTileSchedulerILb1ELb0ELb0ELi80EEEEEEEEEvNT_6ParamsE,@function
        .size           _ZN7cutlass13device_kernelIN5flash11enable_sm90INS1_16FlashAttnBwdSm90INS1_25CollectiveMainloopBwdSm90ILi2ELi1ELi1EN4cute5tupleIJNS5_1CILi1EEES8_S8_EEENS6_IJNS7_ILi64EEENS7_ILi80EEENS7_ILi256EEEEEENS_10bfloat16_tEfNS_4arch4Sm90ELb0ELb1ELb0ELb1ELb0ELb0ELb1ELb1ELi2ELi1ELi1ELi1ELb0EEENS1_21CollectiveEpilogueBwdISD_SE_SG_Li256ELb1ELb1ELi2EEENS1_19SingleTileSchedulerILb1ELb0ELb0ELi80EEEEEEEEEvNT_6ParamsE,(.L_x_114 - _ZN7cutlass13device_kernelIN5flash11enable_sm90INS1_16FlashAttnBwdSm90INS1_25CollectiveMainloopBwdSm90ILi2ELi1ELi1EN4cute5tupleIJNS5_1CILi1EEES8_S8_EEENS6_IJNS7_ILi64EEENS7_ILi80EEENS7_ILi256EEEEEENS_10bfloat16_tEfNS_4arch4Sm90ELb0ELb1ELb0ELb1ELb0ELb0ELb1ELb1ELi2ELi1ELi1ELi1ELb0EEENS1_21CollectiveEpilogueBwdISD_SE_SG_Li256ELb1ELb1ELi2EEENS1_19SingleTileSchedulerILb1ELb0ELb0ELi80EEEEEEEEEvNT_6ParamsE)
        .other          _ZN7cutlass13device_kernelIN5flash11enable_sm90INS1_16FlashAttnBwdSm90INS1_25CollectiveMainloopBwdSm90ILi2ELi1ELi1EN4cute5tupleIJNS5_1CILi1EEES8_S8_EEENS6_IJNS7_ILi64EEENS7_ILi80EEENS7_ILi256EEEEEENS_10bfloat16_tEfNS_4arch4Sm90ELb0ELb1ELb0ELb1ELb0ELb0ELb1ELb1ELi2ELi1ELi1ELi1ELb0EEENS1_21CollectiveEpilogueBwdISD_SE_SG_Li256ELb1ELb1ELi2EEENS1_19SingleTileSchedulerILb1ELb0ELb0ELi80EEEEEEEEEvNT_6ParamsE,@"STO_CUDA_ENTRY STV_DEFAULT"
_ZN7cutlass13device_kernelIN5flash11enable_sm90INS1_16FlashAttnBwdSm90INS1_25CollectiveMainloopBwdSm90ILi2ELi1ELi1EN4cute5tupleIJNS5_1CILi1EEES8_S8_EEENS6_IJNS7_ILi64EEENS7_ILi80EEENS7_ILi256EEEEEENS_10bfloat16_tEfNS_4arch4Sm90ELb0ELb1ELb0ELb1ELb0ELb0ELb1ELb1ELi2ELi1ELi1ELi1ELb0EEENS1_21CollectiveEpilogueBwdISD_SE_SG_Li256ELb1ELb1ELi2EEENS1_19SingleTileSchedulerILb1ELb0ELb0ELi80EEEEEEEEEvNT_6ParamsE:
[----:B------:R-:W-:Y:S01]  /*0000*/  LDC R1, c[0x0][0x37c] ;  /* 0x0000df00ff017b82 */ /* 0x000fe20000000800 */
[----:B------:R-:W-:Y:S05]  /*0010*/  EXIT ;  /* 0x000000000000794d */ /* 0x000fea0003800000 */
.L_x_6:
        /* <DEDUP_REMOVED lines=14> */
.L_x_114:


//--------------------- .text._ZN7cutlass13device_kernelIN5flash11enable_sm90INS1_16FlashAttnBwdSm90INS1_25CollectiveMainloopBwdSm90ILi2ELi1ELi1EN4cute5tupleIJNS5_1CILi1EEES8_S8_EEENS6_IJNS7_ILi64EEENS7_ILi80EEENS7_ILi256EEEEEENS_10bfloat16_tEfNS_4arch4Sm90ELb0ELb1ELb0ELb1ELb0ELb0ELb1ELb1ELi2ELi1ELi1ELi1ELb0EEENS1_24CollectiveEpilogueBwdGQAISD_fSG_Li256ELb1ELb0EEENS1_19SingleTileSchedulerILb1ELb0ELb0ELi80EEEEEEEEEvNT_6ParamsE --------------------------
	.section	.text._ZN7cutlass13device_kernelIN5flash11enable_sm90INS1_16FlashAttnBwdSm90INS1_25CollectiveMainloopBwdSm90ILi2ELi1ELi1EN4cute5tupleIJNS5_1CILi1EEES8_S8_EEENS6_IJNS7_ILi64EEENS7_ILi80EEENS7_ILi256EEEEEENS_10bfloat16_tEfNS_4arch4Sm90ELb0ELb1ELb0ELb1ELb0ELb0ELb1ELb1ELi2ELi1ELi1ELi1ELb0EEENS1_24CollectiveEpilogueBwdGQAISD_fSG_Li256ELb1ELb0EEENS1_19SingleTileSchedulerILb1ELb0ELb0ELi80EEEEEEEEEvNT_6ParamsE,"ax",@progbits
	.align	128
.text._ZN7cutlass13device_kernelIN5flash11enable_sm90INS1_16FlashAttnBwdSm90INS1_25CollectiveMainloopBwdSm90ILi2ELi1ELi1EN4cute5tupleIJNS5_1CILi1EEES8_S8_EEENS6_IJNS7_ILi64EEENS7_ILi80EEENS7_ILi256EEEEEENS_10bfloat16_tEfNS_4arch4Sm90ELb0ELb1ELb0ELb1ELb0ELb0ELb1ELb1ELi2ELi1ELi1ELi1ELb0EEENS1_24CollectiveEpilogueBwdGQAISD_fSG_Li256ELb1ELb0EEENS1_19SingleTileSchedulerILb1ELb0ELb0ELi80EEEEEEEEEvNT_6ParamsE:
        .type           _ZN7cutlass13device_kernelIN5flash11enable_sm90INS1_16FlashAttnBwdSm90INS1_25CollectiveMainloopBwdSm90ILi2ELi1ELi1EN4cute5tupleIJNS5_1CILi1EEES8_S8_EEENS6_IJNS7_ILi64EEENS7_ILi80EEENS7_ILi256EEEEEENS_10bfloat16_tEfNS_4arch4Sm90ELb0ELb1ELb0ELb1ELb0ELb0ELb1ELb1ELi2ELi1ELi1ELi1ELb0EEENS1_24CollectiveEpilogueBwdGQAISD_fSG_Li256ELb1ELb0EEENS1_19SingleTileSchedulerILb1ELb0ELb0ELi80EEEEEEEEEvNT_6ParamsE,@function
        .size           _ZN7cutlass13device_kernelIN5flash11enable_sm90INS1_16FlashAttnBwdSm90INS1_25CollectiveMainloopBwdSm90ILi2ELi1ELi1EN4cute5tupleIJNS5_1CILi1EEES8_S8_EEENS6_IJNS7_ILi64EEENS7_ILi80EEENS7_ILi256EEEEEENS_10bfloat16_tEfNS_4arch4Sm90ELb0ELb1ELb0ELb1ELb0ELb0ELb1ELb1ELi2ELi1ELi1ELi1ELb0EEENS1_24CollectiveEpilogueBwdGQAISD_fSG_Li256ELb1ELb0EEENS1_19SingleTileSchedulerILb1ELb0ELb0ELi80EEEEEEEEEvNT_6ParamsE,(.L_x_115 - _ZN7cutlass13device_kernelIN5flash11enable_sm90INS1_16FlashAttnBwdSm90INS1_25CollectiveMainloopBwdSm90ILi2ELi1ELi1EN4cute5tupleIJNS5_1CILi1EEES8_S8_EEENS6_IJNS7_ILi64EEENS7_ILi80EEENS7_ILi256EEEEEENS_10bfloat16_tEfNS_4arch4Sm90ELb0ELb1ELb0ELb1ELb0ELb0ELb1ELb1ELi2ELi1ELi1ELi1ELb0EEENS1_24CollectiveEpilogueBwdGQAISD_fSG_Li256ELb1ELb0EEENS1_19SingleTileSchedulerILb1ELb0ELb0ELi80EEEEEEEEEvNT_6ParamsE)
        .other          _ZN7cutlass13device_kernelIN5flash11enable_sm90INS1_16FlashAttnBwdSm90INS1_25CollectiveMainloopBwdSm90ILi2ELi1ELi1EN4cute5tupleIJNS5_1CILi1EEES8_S8_EEENS6_IJNS7_ILi64EEENS7_ILi80EEENS7_ILi256EEEEEENS_10bfloat16_tEfNS_4arch4Sm90ELb0ELb1ELb0ELb1ELb0ELb0ELb1ELb1ELi2ELi1ELi1ELi1ELb0EEENS1_24CollectiveEpilogueBwdGQAISD_fSG_Li256ELb1ELb0EEENS1_19SingleTileSchedulerILb1ELb0ELb0ELi80EEEEEEEEEvNT_6ParamsE,@"STO_CUDA_ENTRY STV_DEFAULT"
_ZN7cutlass13device_kernelIN5flash11enable_sm90INS1_16FlashAttnBwdSm90INS1_25CollectiveMainloopBwdSm90ILi2ELi1ELi1EN4cute5tupleIJNS5_1CILi1EEES8_S8_EEENS6_IJNS7_ILi64EEENS7_ILi80EEENS7_ILi256EEEEEENS_10bfloat16_tEfNS_4arch4Sm90ELb0ELb1ELb0ELb1ELb0ELb0ELb1ELb1ELi2ELi1ELi1ELi1ELb0EEENS1_24CollectiveEpilogueBwdGQAISD_fSG_Li256ELb1ELb0EEENS1_19SingleTileSchedulerILb1ELb0ELb0ELi80EEEEEEEEEvNT_6ParamsE:
[----:B------:R-:W-:Y:S01]  /*0000*/  LDC R1, c[0x0][0x37c] ;  /* 0x0000df00ff017b82 */ /* 0x000fe20000000800 */
[----:B------:R-:W-:Y:S05]  /*0010*/  EXIT ;  /* 0x000000000000794d */ /* 0x000fea0003800000 */
.L_x_7:
        /* <DEDUP_REMOVED lines=14> */
.L_x_115:


//--------------------- .text._ZN7cutlass13device_kernelIN5flash11enable_sm90INS1_16FlashAttnBwdSm90INS1_25CollectiveMainloopBwdSm90ILi2ELi1ELi1EN4cute5tupleIJNS5_1CILi1EEES8_S8_EEENS6_IJNS7_ILi64EEENS7_ILi80EEENS7_ILi256EEEEEENS_10bfloat16_tEfNS_4arch4Sm90ELb1ELb0ELb0ELb0ELb0ELb0ELb1ELb1ELi2ELi1ELi1ELi1ELb0EEENS1_21CollectiveEpilogueBwdISD_SE_SG_Li256ELb0ELb1ELi2EEENS1_25SingleTileBwdLPTSchedulerILb0ELi80ELb0EEEEEEEEEvNT_6ParamsE --------------------------
	.section	.text._ZN7cutlass13device_kernelIN5flash11enable_sm90INS1_16FlashAttnBwdSm90INS1_25CollectiveMainloopBwdSm90ILi2ELi1ELi1EN4cute5tupleIJNS5_1CILi1EEES8_S8_EEENS6_IJNS7_ILi64EEENS7_ILi80EEENS7_ILi256EEEEEENS_10bfloat16_tEfNS_4arch4Sm90ELb1ELb0ELb0ELb0ELb0ELb0ELb1ELb1ELi2ELi1ELi1ELi1ELb0EEENS1_21CollectiveEpilogueBwdISD_SE_SG_Li256ELb0ELb1ELi2EEENS1_25SingleTileBwdLPTSchedulerILb0ELi80ELb0EEEEEEEEEvNT_6ParamsE,"ax",@progbits
	.align	128
.text._ZN7cutlass13device_kernelIN5flash11enable_sm90INS1_16FlashAttnBwdSm90INS1_25CollectiveMainloopBwdSm90ILi2ELi1ELi1EN4cute5tupleIJNS5_1CILi1EEES8_S8_EEENS6_IJNS7_ILi64EEENS7_ILi80EEENS7_ILi256EEEEEENS_10bfloat16_tEfNS_4arch4Sm90ELb1ELb0ELb0ELb0ELb0ELb0ELb1ELb1ELi2ELi1ELi1ELi1ELb0EEENS1_21CollectiveEpilogueBwdISD_SE_SG_Li256ELb0ELb1ELi2EEENS1_25SingleTileBwdLPTSchedulerILb0ELi80ELb0EEEEEEEEEvNT_6ParamsE:
        .type           _ZN7cutlass13device_kernelIN5flash11enable_sm90INS1_16FlashAttnBwdSm90INS1_25CollectiveMainloopBwdSm90ILi2ELi1ELi1EN4cute5tupleIJNS5_1CILi1EEES8_S8_EEENS6_IJNS7_ILi64EEENS7_ILi80EEENS7_ILi256EEEEEENS_10bfloat16_tEfNS_4arch4Sm90ELb1ELb0ELb0ELb0ELb0ELb0ELb1ELb1ELi2ELi1ELi1ELi1ELb0EEENS1_21CollectiveEpilogueBwdISD_SE_SG_Li256ELb0ELb1ELi2EEENS1_25SingleTileBwdLPTSchedulerILb0ELi80ELb0EEEEEEEEEvNT_6ParamsE,@function
        .size           _ZN7cutlass13device_kernelIN5flash11enable_sm90INS1_16FlashAttnBwdSm90INS1_25CollectiveMainloopBwdSm90ILi2ELi1ELi1EN4cute5tupleIJNS5_1CILi1EEES8_S8_EEENS6_IJNS7_ILi64EEENS7_ILi80EEENS7_ILi256EEEEEENS_10bfloat16_tEfNS_4arch4Sm90ELb1ELb0ELb0ELb0ELb0ELb0ELb1ELb1ELi2ELi1ELi1ELi1ELb0EEENS1_21CollectiveEpilogueBwdISD_SE_SG_Li256ELb0ELb1ELi2EEENS1_25SingleTileBwdLPTSchedulerILb0ELi80ELb0EEEEEEEEEvNT_6ParamsE,(.L_x_116 - _ZN7cutlass13device_kernelIN5flash11enable_sm90INS1_16FlashAttnBwdSm90INS1_25CollectiveMainloopBwdSm90ILi2ELi1ELi1EN4cute5tupleIJNS5_1CILi1EEES8_S8_EEENS6_IJNS7_ILi64EEENS7_ILi80EEENS7_ILi256EEEEEENS_10bfloat16_tEfNS_4arch4Sm90ELb1ELb0ELb0ELb0ELb0ELb0ELb1ELb1ELi2ELi1ELi1ELi1ELb0EEENS1_21CollectiveEpilogueBwdISD_SE_SG_Li256ELb0ELb1ELi2EEENS1_25SingleTileBwdLPTSchedulerILb0ELi80ELb0EEEEEEEEEvNT_6ParamsE)
        .other          _ZN7cutlass13device_kernelIN5flash11enable_sm90INS1_16FlashAttnBwdSm90INS1_25CollectiveMainloopBwdSm90ILi2ELi1ELi1EN4cute5tupleIJNS5_1CILi1EEES8_S8_EEENS6_IJNS7_ILi64EEENS7_ILi80EEENS7_ILi256EEEEEENS_10bfloat16_tEfNS_4arch4Sm90ELb1ELb0ELb0ELb0ELb0ELb0ELb1ELb1ELi2ELi1ELi1ELi1ELb0EEENS1_21CollectiveEpilogueBwdISD_SE_SG_Li256ELb0ELb1ELi2EEENS1_25SingleTileBwdLPTSchedulerILb0ELi80ELb0EEEEEEEEEvNT_6ParamsE,@"STO_CUDA_ENTRY STV_DEFAULT"
_ZN7cutlass13device_kernelIN5flash11enable_sm90INS1_16FlashAttnBwdSm90INS1_25CollectiveMainloopBwdSm90ILi2ELi1ELi1EN4cute5tupleIJNS5_1CILi1EEES8_S8_EEENS6_IJNS7_ILi64EEENS7_ILi80EEENS7_ILi256EEEEEENS_10bfloat16_tEfNS_4arch4Sm90ELb1ELb0ELb0ELb0ELb0ELb0ELb1ELb1ELi2ELi1ELi1ELi1ELb0EEENS1_21CollectiveEpilogueBwdISD_SE_SG_Li256ELb0ELb1ELi2EEENS1_25SingleTileBwdLPTSchedulerILb0ELi80ELb0EEEEEEEEEvNT_6ParamsE:
[----:B------:R-:W-:Y:S01]  /*0000*/  LDC R1, c[0x0][0x37c] ;  /* 0x0000df00ff017b82 */ /* 0x000fe20000000800 */
[----:B------:R-:W-:Y:S05]  /*0010*/  EXIT ;  /* 0x000000000000794d */ /* 0x000fea0003800000 */
.L_x_8:
        /* <DEDUP_REMOVED lines=14> */
.L_x_116:


//--------------------- .text._ZN7cutlass13device_kernelIN5flash11enable_sm90INS1_16FlashAttnBwdSm90INS1_25CollectiveMainloopBwdSm90ILi2ELi1ELi1EN4cute5tupleIJNS5_1CILi1EEES8_S8_EEENS6_IJNS7_ILi64EEENS7_ILi80EEENS7_ILi256EEEEEENS_10bfloat16_tEfNS_4arch4Sm90ELb1ELb0ELb0ELb0ELb0ELb0ELb1ELb1ELi2ELi1ELi1ELi1ELb0EEENS1_24CollectiveEpilogueBwdGQAISD_fSG_Li256ELb0ELb0EEENS1_25SingleTileBwdLPTSchedulerILb0ELi80ELb0EEEEEEEEEvNT_6ParamsE --------------------------
	.section	.text._ZN7cutlass13device_kernelIN5flash11enable_sm90INS1_16FlashAttnBwdSm90INS1_25CollectiveMainloopBwdSm90ILi2ELi1ELi1EN4cute5tupleIJNS5_1CILi1EEES8_S8_EEENS6_IJNS7_ILi64EEENS7_ILi80EEENS7_ILi256EEEEEENS_10bfloat16_tEfNS_4arch4Sm90ELb1ELb0ELb0ELb0ELb0ELb0ELb1ELb1ELi2ELi1ELi1ELi1ELb0EEENS1_24CollectiveEpilogueBwdGQAISD_fSG_Li256ELb0ELb0EEENS1_25SingleTileBwdLPTSchedulerILb0ELi80ELb0EEEEEEEEEvNT_6ParamsE,"ax",@progbits
	.align	128
.text._ZN7cutlass13device_kernelIN5flash11enable_sm90INS1_16FlashAttnBwdSm90INS1_25CollectiveMainloopBwdSm90ILi2ELi1ELi1EN4cute5tupleIJNS5_1CILi1EEES8_S8_EEENS6_IJNS7_ILi64EEENS7_ILi80EEENS7_ILi256EEEEEENS_10bfloat16_tEfNS_4arch4Sm90ELb1ELb0ELb0ELb0ELb0ELb0ELb1ELb1ELi2ELi1ELi1ELi1ELb0EEENS1_24CollectiveEpilogueBwdGQAISD_fSG_Li256ELb0ELb0EEENS1_25SingleTileBwdLPTSchedulerILb0ELi80ELb0EEEEEEEEEvNT_6ParamsE:
        .type           _ZN7cutlass13device_kernelIN5flash11enable_sm90INS1_16FlashAttnBwdSm90INS1_25CollectiveMainloopBwdSm90ILi2ELi1ELi1EN4cute5tupleIJNS5_1CILi1EEES8_S8_EEENS6_IJNS7_ILi64EEENS7_ILi80EEENS7_ILi256EEEEEENS_10bfloat16_tEfNS_4arch4Sm90ELb1ELb0ELb0ELb0ELb0ELb0ELb1ELb1ELi2ELi1ELi1ELi1ELb0EEENS1_24CollectiveEpilogueBwdGQAISD_fSG_Li256ELb0ELb0EEENS1_25SingleTileBwdLPTSchedulerILb0ELi80ELb0EEEEEEEEEvNT_6ParamsE,@function
        .size           _ZN7cutlass13device_kernelIN5flash11enable_sm90INS1_16FlashAttnBwdSm90INS1_25CollectiveMainloopBwdSm90ILi2ELi1ELi1EN4cute5tupleIJNS5_1CILi1EEES8_S8_EEENS6_IJNS7_ILi64EEENS7_ILi80EEENS7_ILi256EEEEEENS_10bfloat16_tEfNS_4arch4Sm90ELb1ELb0ELb0ELb0ELb0ELb0ELb1ELb1ELi2ELi1ELi1ELi1ELb0EEENS1_24CollectiveEpilogueBwdGQAISD_fSG_Li256ELb0ELb0EEENS1_25SingleTileBwdLPTSchedulerILb0ELi80ELb0EEEEEEEEEvNT_6ParamsE,(.L_x_117 - _ZN7cutlass13device_kernelIN5flash11enable_sm90INS1_16FlashAttnBwdSm90INS1_25CollectiveMainloopBwdSm90ILi2ELi1ELi1EN4cute5tupleIJNS5_1CILi1EEES8_S8_EEENS6_IJNS7_ILi64EEENS7_ILi80EEENS7_ILi256EEEEEENS_10bfloat16_tEfNS_4arch4Sm90ELb1ELb0ELb0ELb0ELb0ELb0ELb1ELb1ELi2ELi1ELi1ELi1ELb0EEENS1_24CollectiveEpilogueBwdGQAISD_fSG_Li256ELb0ELb0EEENS1_25SingleTileBwdLPTSchedulerILb0ELi80ELb0EEEEEEEEEvNT_6ParamsE)
        .other          _ZN7cutlass13device_kernelIN5flash11enable_sm90INS1_16FlashAttnBwdSm90INS1_25CollectiveMainloopBwdSm90ILi2ELi1ELi1EN4cute5tupleIJNS5_1CILi1EEES8_S8_EEENS6_IJNS7_ILi64EEENS7_ILi80EEENS7_ILi256EEEEEENS_10bfloat16_tEfNS_4arch4Sm90ELb1ELb0ELb0ELb0ELb0ELb0ELb1ELb1ELi2ELi1ELi1ELi1ELb0EEENS1_24CollectiveEpilogueBwdGQAISD_fSG_Li256ELb0ELb0EEENS1_25SingleTileBwdLPTSchedulerILb0ELi80ELb0EEEEEEEEEvNT_6ParamsE,@"STO_CUDA_ENTRY STV_DEFAULT"
_ZN7cutlass13device_kernelIN5flash11enable_sm90INS1_16FlashAttnBwdSm90INS1_25CollectiveMainloopBwdSm90ILi2ELi1ELi1EN4cute5tupleIJNS5_1CILi1EEES8_S8_EEENS6_IJNS7_ILi64EEENS7_ILi80EEENS7_ILi256EEEEEENS_10bfloat16_tEfNS_4arch4Sm90ELb1ELb0ELb0ELb0ELb0ELb0ELb1ELb1ELi2ELi1ELi1ELi1ELb0EEENS1_24CollectiveEpilogueBwdGQAISD_fSG_Li256ELb0ELb0EEENS1_25SingleTileBwdLPTSchedulerILb0ELi80ELb0EEEEEEEEEvNT_6ParamsE:
[----:B------:R-:W-:Y:S01]  /*0000*/  LDC R1, c[0x0][0x37c] ;  /* 0x0000df00ff017b82 */ /* 0x000fe20000000800 */
[----:B------:R-:W-:Y:S05]  /*0010*/  EXIT ;  /* 0x000000000000794d */ /* 0x000fea0003800000 */
.L_x_9:
        /* <DEDUP_REMOVED lines=14> */
.L_x_117:


//--------------------- .text._ZN7cutlass13device_kernelIN5flash22FlashAttnBwdPreprocessIN4cute5tupleIJNS3_1CILi64EEENS5_ILi256EEEEEENS_10bfloat16_tEfNS_4arch4Sm90ELb1ELb0EEEEEvNT_6ParamsE --------------------------
	.section	.text._ZN7cutlass13device_kernelIN5flash22FlashAttnBwdPreprocessIN4cute5tupleIJNS3_1CILi64EEENS5_ILi256EEEEEENS_10bfloat16_tEfNS_4arch4Sm90ELb1ELb0EEEEEvNT_6ParamsE,"ax",@progbits
	.align	128
.text._ZN7cutlass13device_kernelIN5flash22FlashAttnBwdPreprocessIN4cute5tupleIJNS3_1CILi64EEENS5_ILi256EEEEEENS_10bfloat16_tEfNS_4arch4Sm90ELb1ELb0EEEEEvNT_6ParamsE:
        .type           _ZN7cutlass13device_kernelIN5flash22FlashAttnBwdPreprocessIN4cute5tupleIJNS3_1CILi64EEENS5_ILi256EEEEEENS_10bfloat16_tEfNS_4arch4Sm90ELb1ELb0EEEEEvNT_6ParamsE,@function
        .size           _ZN7cutlass13device_kernelIN5flash22FlashAttnBwdPreprocessIN4cute5tupleIJNS3_1CILi64EEENS5_ILi256EEEEEENS_10bfloat16_tEfNS_4arch4Sm90ELb1ELb0EEEEEvNT_6ParamsE,(.L_x_118 - _ZN7cutlass13device_kernelIN5flash22FlashAttnBwdPreprocessIN4cute5tupleIJNS3_1CILi64EEENS5_ILi256EEEEEENS_10bfloat16_tEfNS_4arch4Sm90ELb1ELb0EEEEEvNT_6ParamsE)
        .other          _ZN7cutlass13device_kernelIN5flash22FlashAttnBwdPreprocessIN4cute5tupleIJNS3_1CILi64EEENS5_ILi256EEEEEENS_10bfloat16_tEfNS_4arch4Sm90ELb1ELb0EEEEEvNT_6ParamsE,@"STO_CUDA_ENTRY STV_DEFAULT"
_ZN7cutlass13device_kernelIN5flash22FlashAttnBwdPreprocessIN4cute5tupleIJNS3_1CILi64EEENS5_ILi256EEEEEENS_10bfloat16_tEfNS_4arch4Sm90ELb1ELb0EEEEEvNT_6ParamsE:
[----:B------:R-:W-:Y:S08]  /*0000*/  LDC R1, c[0x0][0x37c] ;  /* 0x0000df00ff017b82 */ /* 0x000ff00000000800 */
[----:B------:R-:W0:Y:S01]  /*0010*/  S2UR UR12, SR_CTAID.X ;  /* 0x00000000000c79c3 */ /* 0x000e220000002500 */
[----:B------:R-:W1:Y:S01]  /*0020*/  S2R R73, SR_TID.X ;  /* 0x0000000000497919 */ /* 0x000e620000002100 */
[----:B------:R-:W2:Y:S01]  /*0030*/  LDCU UR6, c[0x0][0x388] ;  /* 0x00007100ff0677ac */ /* 0x000ea20008000800 */
[----:B------:R-:W-:Y:S01]  /*0040*/  IMAD.MOV.U32 R96, RZ, RZ, 0x7f800000 ;  /* 0x7f800000ff607424 */ /* 0x000fe200078e00ff */
[----:B------:R-:W3:Y:S01]  /*0050*/  S2R R0, SR_CTAID.Z ;  /* 0x0000000000007919 */ /* 0x000ee20000002700 */
[----:B------:R-:W4:Y:S03]  /*0060*/  LDCU.64 UR10, c[0x0][0x358] ;  /* 0x00006b00ff0a77ac */ /* 0x000f260008000a00 */
[----:B------:R-:W4:Y:S08]  /*0070*/  S2UR UR13, SR_CTAID.Y ;  /* 0x00000000000d79c3 */ /* 0x000f300000002600 */
[----:B------:R-:W4:Y:S01]  /*0080*/  LDC.64 R4, c[0x0][0x400] ;  /* 0x00010000ff047b82 */ /* 0x000f220000000a00 */
[----:B0-----:R-:W-:-:S07]  /*0090*/  USHF.L.U32 UR4, UR12, 0x6, URZ ;  /* 0x000000060c047899 */ /* 0x001fce00080006ff */
[----:B------:R-:W3:Y:S01]  /*00a0*/  LDC.64 R6, c[0x0][0x408] ;  /* 0x00010200ff067b82 */ /* 0x000ee20000000a00 */
[----:B--2---:R-:W-:-:S07]  /*00b0*/  UIADD3 UR5, UPT, UPT, -UR4, UR6, URZ ;  /* 0x0000000604057290 */ /* 0x004fce000fffe1ff */
[----:B------:R-:W0:Y:S01]  /*00c0*/  LDC.64 R10, c[0x0][0x3a0] ;  /* 0x0000e800ff0a7b82 */ /* 0x000e220000000a00 */
[----:B-1----:R-:W-:-:S04]  /*00d0*/  ISETP.GE.AND P0, PT, R73, UR5, PT ;  /* 0x0000000549007c0c */ /* 0x002fc8000bf06270 */
[----:B------:R-:W-:-:S03]  /*00e0*/  ISETP.GT.U32.OR P0, PT, R73, 0x3f, P0 ;  /* 0x0000003f4900780c */ /* 0x000fc60000704470 */
[----:B------:R-:W1:Y:S08]  /*00f0*/  LDC.64 R12, c[0x0][0x3c0] ;  /* 0x0000f000ff0c7b82 */ /* 0x000e700000000a00 */
[----:B------:R-:W2:Y:S02]  /*0100*/  LDC.64 R18, c[0x0][0x3a8] ;  /* 0x0000ea00ff127b82 */ /* 0x000ea40000000a00 */
[----:B------:R-:W-:-:S02]  /*0110*/  @!P0 VIADD R2, R73, UR4 ;  /* 0x0000000449028c36 */ /* 0x000fc40008000000 */
[----:B------:R-:W-:-:S04]  /*0120*/  @!P0 IMAD.MOV.U32 R3, RZ, RZ, RZ ;  /* 0x000000ffff038224 */ /* 0x000fc800078e00ff */
[----:B------:R-:W0:Y:S01]  /*0130*/  @!P0 LDC.64 R8, c[0x0][0x3f8] ;  /* 0x0000fe00ff088b82 */ /* 0x000e220000000a00 */
[----:B----4-:R-:W-:-:S04]  /*0140*/  @!P0 IMAD.WIDE.U32 R2, R4, UR13, R2 ;  /* 0x0000000d04028c25 */ /* 0x010fc8000f8e0002 */
[----:B------:R-:W-:-:S03]  /*0150*/  @!P0 IMAD R3, R5, UR13, R3 ;  /* 0x0000000d05038c24 */ /* 0x000fc6000f8e0203 */
[----:B------:R-:W4:Y:S01]  /*0160*/  LDC.64 R66, c[0x0][0x3c8] ;  /* 0x0000f200ff427b82 */ /* 0x000f220000000a00 */
[----:B---3--:R-:W-:-:S04]  /*0170*/  @!P0 IMAD.WIDE.U32 R2, R0, R6, R2 ;  /* 0x0000000600028225 */ /* 0x008fc800078e0002 */
[----:B------:R-:W-:Y:S01]  /*0180*/  @!P0 IMAD R3, R0, R7, R3 ;  /* 0x0000000700038224 */ /* 0x000fe200078e0203 */
[----:B0-----:R-:W-:-:S04]  /*0190*/  @!P0 LEA R4, P1, R2, R8, 0x2 ;  /* 0x0000000802048211 */ /* 0x001fc800078210ff */
[----:B------:R-:W-:Y:S02]  /*01a0*/  @!P0 LEA.HI.X R5, R2, R9, R3, 0x2, P1 ;  /* 0x0000000902058211 */ /* 0x000fe400008f1403 */
[----:B------:R-:W-:Y:S02]  /*01b0*/  SHF.L.U32 R2, R73, 0x3, RZ ;  /* 0x0000000349027819 */ /* 0x000fe400000006ff */
[----:B------:R-:W-:Y:S01]  /*01c0*/  SHF.R.U32.HI R73, RZ, 0x4, R73 ;  /* 0x00000004ff497819 */ /* 0x000fe20000011649 */
[----:B------:R-:W-:Y:S01]  /*01d0*/  IMAD.MOV.U32 R3, RZ, RZ, RZ ;  /* 0x000000ffff037224 */ /* 0x000fe200078e00ff */
[----:B------:R-:W-:Y:S01]  /*01e0*/  LOP3.LUT R2, R2, 0x78, RZ, 0xc0, !PT ;  /* 0x0000007802027812 */ /* 0x000fe200078ec0ff */
[----:B------:R0:W5:Y:S01]  /*01f0*/  @!P0 LDG.E R96, desc[UR10][R4.64] ;  /* 0x0000000a04608981 */ /* 0x000162000c1e1900 */
[----:B------:R-:W-:Y:S01]  /*0200*/  ISETP.GE.AND P3, PT, R73, UR5, PT ;  /* 0x0000000549007c0c */ /* 0x000fe2000bf66270 */
[----:B------:R-:W-:Y:S01]  /*0210*/  UIMAD.WIDE.U32 UR8, UR12, 0x40, URZ ;  /* 0x000000400c0878a5 */ /* 0x000fe2000f8e00ff */
[----:B------:R-:W-:Y:S01]  /*0220*/  BSSY.RECONVERGENT B0, `(.L_x_10) ;  /* 0x0000030000007945 */ /* 0x000fe20003800200 */
[----:B------:R-:W-:Y:S01]  /*0230*/  IMAD.WIDE.U32 R6, R10, UR13, R2 ;  /* 0x0000000d0a067c25 */ /* 0x000fe2000f8e0002 */
[----:B------:R-:W-:-:S02]  /*0240*/  CS2R R68, SRZ ;  /* 0x0000000000447805 */ /* 0x000fc4000001ff00 */
[----:B------:R-:W-:Y:S02]  /*0250*/  CS2R R70, SRZ ;  /* 0x0000000000467805 */ /* 0x000fe4000001ff00 */
[----:B------:R-:W-:Y:S01]  /*0260*/  CS2R R48, SRZ ;  /* 0x0000000000307805 */ /* 0x000fe2000001ff00 */
[----:B-1----:R-:W-:Y:S01]  /*0270*/  IMAD.WIDE.U32 R8, R12, UR13, R2 ;  /* 0x0000000d0c087c25 */ /* 0x002fe2000f8e0002 */
[----:B------:R-:W-:Y:S02]  /*0280*/  CS2R R50, SRZ ;  /* 0x0000000000327805 */ /* 0x000fe4000001ff00 */
[C---:B0-----:R-:W-:Y:S02]  /*0290*/  IADD3 R5, PT, PT, R73.reuse, 0x30, RZ ;  /* 0x0000003049057810 */ /* 0x041fe40007ffe0ff */
[----:B------:R-:W-:Y:S01]  /*02a0*/  CS2R R60, SRZ ;  /* 0x00000000003c7805 */ /* 0x000fe2000001ff00 */
[----:B------:R-:W-:Y:S01]  /*02b0*/  VIADD R4, R73, 0x10 ;  /* 0x0000001049047836 */ /* 0x000fe20000000000 */
[----:B------:R-:W-:Y:S01]  /*02c0*/  CS2R R62, SRZ ;  /* 0x00000000003e7805 */ /* 0x000fe2000001ff00 */
[----:B------:R-:W-:Y:S01]  /*02d0*/  IMAD R7, R11, UR13, R7 ;  /* 0x0000000d0b077c24 */ /* 0x000fe2000f8e0207 */
[----:B------:R-:W-:Y:S01]  /*02e0*/  ISETP.GE.AND P2, PT, R5, UR5, PT ;  /* 0x0000000505007c0c */ /* 0x000fe2000bf46270 */
[----:B------:R-:W-:Y:S01]  /*02f0*/  IMAD R9, R13, UR13, R9 ;  /* 0x0000000d0d097c24 */ /* 0x000fe2000f8e0209 */
[----:B------:R-:W-:Y:S01]  /*0300*/  ISETP.GE.AND P0, PT, R4, UR5, PT ;  /* 0x0000000504007c0c */ /* 0x000fe2000bf06270 */
[----:B------:R-:W-:Y:S01]  /*0310*/  VIADD R4, R73, 0x20 ;  /* 0x0000002049047836 */ /* 0x000fe20000000000 */
[----:B------:R-:W-:Y:S01]  /*0320*/  CS2R R40, SRZ ;  /* 0x0000000000287805 */ /* 0x000fe2000001ff00 */
[----:B--2---:R-:W-:Y:S01]  /*0330*/  IMAD.WIDE.U32 R10, R0, R18, R6 ;  /* 0x00000012000a7225 */ /* 0x004fe200078e0006 */
[----:B------:R-:W-:-:S02]  /*0340*/  CS2R R42, SRZ ;  /* 0x00000000002a7805 */ /* 0x000fc4000001ff00 */
[----:B------:R-:W-:Y:S02]  /*0350*/  CS2R R12, SRZ ;  /* 0x00000000000c7805 */ /* 0x000fe4000001ff00 */
[----:B------:R-:W-:Y:S01]  /*0360*/  ISETP.GE.AND P1, PT, R4, UR5, PT ;  /* 0x0000000504007c0c */ /* 0x000fe2000bf26270 */
[C---:B----4-:R-:W-:Y:S01]  /*0370*/  IMAD.WIDE.U32 R64, R0.reuse, R66, R8 ;  /* 0x0000004200407225 */ /* 0x050fe200078e0008 */
[----:B------:R-:W-:Y:S02]  /*0380*/  CS2R R14, SRZ ;  /* 0x00000000000e7805 */ /* 0x000fe4000001ff00 */
[----:B------:R-:W-:Y:S02]  /*0390*/  CS2R R32, SRZ ;  /* 0x0000000000207805 */ /* 0x000fe4000001ff00 */
[----:B------:R-:W-:Y:S01]  /*03a0*/  CS2R R34, SRZ ;  /* 0x0000000000227805 */ /* 0x000fe2000001ff00 */
[C---:B------:R-:W-:Y:S01]  /*03b0*/  IMAD R19, R0.reuse, R19, R11 ;  /* 0x0000001300137224 */ /* 0x040fe200078e020b */
[----:B------:R-:W-:Y:S01]  /*03c0*/  CS2R R4, SRZ ;  /* 0x0000000000047805 */ /* 0x000fe2000001ff00 */
[----:B------:R-:W-:Y:S01]  /*03d0*/  IMAD R67, R0, R67, R65 ;  /* 0x0000004300437224 */ /* 0x000fe200078e0241 */
[----:B------:R-:W-:-:S02]  /*03e0*/  CS2R R6, SRZ ;  /* 0x0000000000067805 */ /* 0x000fc4000001ff00 */
[----:B------:R-:W-:Y:S02]  /*03f0*/  CS2R R24, SRZ ;  /* 0x0000000000187805 */ /* 0x000fe4000001ff00 */
[----:B------:R-:W-:Y:S02]  /*0400*/  CS2R R26, SRZ ;  /* 0x00000000001a7805 */ /* 0x000fe4000001ff00 */
[----:B------:R-:W-:Y:S02]  /*0410*/  LOP3.LUT R73, R73, UR8, RZ, 0xfc, !PT ;  /* 0x0000000849497c12 */ /* 0x000fe4000f8efcff */
[----:B------:R-:W-:Y:S01]  /*0420*/  LOP3.LUT R78, R2, 0x80, RZ, 0xfc, !PT ;  /* 0x00000080024e7812 */ /* 0x000fe200078efcff */
[----:B------:R-:W-:Y:S06]  /*0430*/  @P3 BRA `(.L_x_11) ;  /* 0x0000000000383947 */ /* 0x000fec0003800000 */
[----:B------:R-:W0:Y:S01]  /*0440*/  LDC.64 R20, c[0x0][0x398] ;  /* 0x0000e600ff147b82 */ /* 0x000e220000000a00 */
[----:B------:R-:W1:Y:S01]  /*0450*/  LDCU UR4, c[0x0][0x38c] ;  /* 0x00007180ff0477ac */ /* 0x000e620008000800 */
[----:B------:R-:W-:Y:S01]  /*0460*/  IMAD.MOV.U32 R18, RZ, RZ, R10 ;  /* 0x000000ffff127224 */ /* 0x000fe200078e000a */
[----:B------:R-:W2:Y:S01]  /*0470*/  LDCU.64 UR14, c[0x0][0x380] ;  /* 0x00007000ff0e77ac */ /* 0x000ea20008000a00 */
[----:B-1----:R-:W-:Y:S02]  /*0480*/  ISETP.GE.AND P4, PT, R2, UR4, PT ;  /* 0x0000000402007c0c */ /* 0x002fe4000bf86270 */
[----:B------:R-:W-:Y:S01]  /*0490*/  ISETP.GE.AND P5, PT, R78, UR4, PT ;  /* 0x000000044e007c0c */ /* 0x000fe2000bfa6270 */
[----:B0-----:R-:W-:Y:S02]  /*04a0*/  IMAD R8, R20, UR9, RZ ;  /* 0x0000000914087c24 */ /* 0x001fe4000f8e02ff */
[----:B------:R-:W-:-:S04]  /*04b0*/  IMAD.WIDE.U32 R16, R73, R20, R18 ;  /* 0x0000001449107225 */ /* 0x000fc800078e0012 */
[----:B------:R-:W-:Y:S01]  /*04c0*/  IMAD R9, R73, R21, R8 ;  /* 0x0000001549097224 */ /* 0x000fe200078e0208 */
[----:B--2---:R-:W-:-:S03]  /*04d0*/  LEA R8, P6, R16, UR14, 0x1 ;  /* 0x0000000e10087c11 */ /* 0x004fc6000f8c08ff */
[----:B------:R-:W-:-:S05]  /*04e0*/  IMAD.IADD R9, R17, 0x1, R9 ;  /* 0x0000000111097824 */ /* 0x000fca00078e0209 */
[----:B------:R-:W-:-:S05]  /*04f0*/  LEA.HI.X R9, R16, UR15, R9, 0x1, P6 ;  /* 0x0000000f10097c11 */ /* 0x000fca000b0f0c09 */
[----:B------:R0:W5:Y:S04]  /*0500*/  @!P4 LDG.E.128 R68, desc[UR10][R8.64] ;  /* 0x0000000a0844c981 */ /* 0x000168000c1e1d00 */
[----:B------:R0:W5:Y:S02]  /*0510*/  @!P5 LDG.E.128 R48, desc[UR10][R8.64+0x100] ;  /* 0x0001000a0830d981 */ /* 0x000164000c1e1d00 */
.L_x_11:
[----:B------:R-:W-:Y:S05]  /*0520*/  BSYNC.RECONVERGENT B0 ;  /* 0x0000000000007941 */ /* 0x000fea0003800200 */
.L_x_10:
[----:B------:R-:W-:Y:S04]  /*0530*/  BSSY.RECONVERGENT B0, `(.L_x_12) ;  /* 0x0000013000007945 */ /* 0x000fe80003800200 */
[----:B------:R-:W-:Y:S05]  /*0540*/  @P0 BRA `(.L_x_13) ;  /* 0x0000000000440947 */ /* 0x000fea0003800000 */
[----:B------:R-:W1:Y:S01]  /*0550*/  LDCU.64 UR14, c[0x0][0x398] ;  /* 0x00007300ff0e77ac */ /* 0x000e620008000a00 */
[----:B0-----:R-:W-:Y:S01]  /*0560*/  IADD3 R9, P4, PT, R73, 0x10, RZ ;  /* 0x0000001049097810 */ /* 0x001fe20007f9e0ff */
[----:B------:R-:W-:Y:S01]  /*0570*/  IMAD.MOV.U32 R17, RZ, RZ, R19 ;  /* 0x000000ffff117224 */ /* 0x000fe200078e0013 */
[----:B------:R-:W-:Y:S01]  /*0580*/  MOV R16, R10 ;  /* 0x0000000a00107202 */ /* 0x000fe20000000f00 */
[----:B------:R-:W0:Y:S02]  /*0590*/  LDCU UR4, c[0x0][0x38c] ;  /* 0x00007180ff0477ac */ /* 0x000e240008000800 */
[----:B------:R-:W-:Y:S01]  /*05a0*/  IMAD.X R8, RZ, RZ, UR9, P4 ;  /* 0x00000009ff087e24 */ /* 0x000fe2000a0e06ff */
[----:B------:R-:W2:Y:S03]  /*05b0*/  LDCU.64 UR16, c[0x0][0x380] ;  /* 0x00007000ff1077ac */ /* 0x000ea60008000a00 */
[----:B-1----:R-:W-:-:S02]  /*05c0*/  IMAD R8, R8, UR14, RZ ;  /* 0x0000000e08087c24 */ /* 0x002fc4000f8e02ff */
[----:B------:R-:W-:Y:S01]  /*05d0*/  IMAD.WIDE.U32 R16, R9, UR14, R16 ;  /* 0x0000000e09107c25 */ /* 0x000fe2000f8e0010 */
[----:B0-----:R-:W-:-:S03]  /*05e0*/  ISETP.GE.AND P5, PT, R2, UR4, PT ;  /* 0x0000000402007c0c */ /* 0x001fc6000bfa6270 */
[----:B------:R-:W-:Y:S01]  /*05f0*/  IMAD R9, R9, UR15, R8 ;  /* 0x0000000f09097c24 */ /* 0x000fe2000f8e0208 */
[----:B------:R-:W-:Y:S02]  /*0600*/  ISETP.GE.AND P6, PT, R78, UR4, PT ;  /* 0x000000044e007c0c */ /* 0x000fe4000bfc6270 */
[----:B--2---:R-:W-:Y:S01]  /*0610*/  LEA R8, P4, R16, UR16, 0x1 ;  /* 0x0000001010087c11 */ /* 0x004fe2000f8808ff */
[----:B------:R-:W-:-:S05]  /*0620*/  IMAD.IADD R9, R17, 0x1, R9 ;  /* 0x0000000111097824 */ /* 0x000fca00078e0209 */
[----:B------:R-:W-:-:S05]  /*0630*/  LEA.HI.X R9, R16, UR17, R9, 0x1, P4 ;  /* 0x0000001110097c11 */ /* 0x000fca000a0f0c09 */
[----:B------:R1:W5:Y:S04]  /*0640*/  @!P5 LDG.E.128 R60, desc[UR10][R8.64] ;  /* 0x0000000a083cd981 */ /* 0x000368000c1e1d00 */
[----:B------:R1:W5:Y:S02]  /*0650*/  @!P6 LDG.E.128 R40, desc[UR10][R8.64+0x100] ;  /* 0x0001000a0828e981 */ /* 0x000364000c1e1d00 */
.L_x_13:
[----:B------:R-:W-:Y:S05]  /*0660*/  BSYNC.RECONVERGENT B0 ;  /* 0x0000000000007941 */ /* 0x000fea0003800200 */
.L_x_12:
[----:B------:R-:W-:Y:S04]  /*0670*/  BSSY.RECONVERGENT B0, `(.L_x_14) ;  /* 0x0000013000007945 */ /* 0x000fe80003800200 */
[----:B------:R-:W-:Y:S05]  /*0680*/  @P1 BRA `(.L_x_15) ;  /* 0x0000000000441947 */ /* 0x000fea0003800000 */
[----:B------:R-:W2:Y:S01]  /*0690*/  LDCU.64 UR14, c[0x0][0x398] ;  /* 0x00007300ff0e77ac */ /* 0x000ea20008000a00 */
[----:B01----:R-:W-:Y:S01]  /*06a0*/  IADD3 R9, P4, PT, R73, 0x20, RZ ;  /* 0x0000002049097810 */ /* 0x003fe20007f9e0ff */
[----:B------:R-:W-:Y:S01]  /*06b0*/  IMAD.MOV.U32 R17, RZ, RZ, R19 ;  /* 0x000000ffff117224 */ /* 0x000fe200078e0013 */
[----:B------:R-:W-:Y:S01]  /*06c0*/  MOV R16, R10 ;  /* 0x0000000a00107202 */ /* 0x000fe20000000f00 */
[----:B------:R-:W0:Y:S02]  /*06d0*/  LDCU UR4, c[0x0][0x38c] ;  /* 0x00007180ff0477ac */ /* 0x000e240008000800 */
[----:B------:R-:W-:Y:S01]  /*06e0*/  IMAD.X R8, RZ, RZ, UR9, P4 ;  /* 0x00000009ff087e24 */ /* 0x000fe2000a0e06ff */
[----:B------:R-:W1:Y:S03]  /*06f0*/  LDCU.64 UR16, c[0x0][0x380] ;  /* 0x00007000ff1077ac */ /* 0x000e660008000a00 */
[----:B--2---:R-:W-:-:S02]  /*0700*/  IMAD R8, R8, UR14, RZ ;  /* 0x0000000e08087c24 */ /* 0x004fc4000f8e02ff */
[----:B------:R-:W-:Y:S01]  /*0710*/  IMAD.WIDE.U32 R16, R9, UR14, R16 ;  /* 0x0000000e09107c25 */ /* 0x000fe2000f8e0010 */
[----:B0-----:R-:W-:-:S03]  /*0720*/  ISETP.GE.AND P5, PT, R2, UR4, PT ;  /* 0x0000000402007c0c */ /* 0x001fc6000bfa6270 */
[----:B------:R-:W-:Y:S01]  /*0730*/  IMAD R9, R9, UR15, R8 ;  /* 0x0000000f09097c24 */ /* 0x000fe2000f8e0208 */
[----:B------:R-:W-:Y:S02]  /*0740*/  ISETP.GE.AND P6, PT, R78, UR4, PT ;  /* 0x000000044e007c0c */ /* 0x000fe4000bfc6270 */
[----:B-1----:R-:W-:Y:S01]  /*0750*/  LEA R8, P4, R16, UR16, 0x1 ;  /* 0x0000001010087c11 */ /* 0x002fe2000f8808ff */
[----:B------:R-:W-:-:S05]  /*0760*/  IMAD.IADD R9, R17, 0x1, R9 ;  /* 0x0000000111097824 */ /* 0x000fca00078e0209 */
[----:B------:R-:W-:-:S05]  /*0770*/  LEA.HI.X R9, R16, UR17, R9, 0x1, P4 ;  /* 0x0000001110097c11 */ /* 0x000fca000a0f0c09 */
[----:B------:R2:W5:Y:S04]  /*0780*/  @!P5 LDG.E.128 R12, desc[UR10][R8.64] ;  /* 0x0000000a080cd981 */ /* 0x000568000c1e1d00 */
[----:B------:R2:W5:Y:S02]  /*0790*/  @!P6 LDG.E.128 R32, desc[UR10][R8.64+0x100] ;  /* 0x0001000a0820e981 */ /* 0x000564000c1e1d00 */
.L_x_15:
[----:B------:R-:W-:Y:S05]  /*07a0*/  BSYNC.RECONVERGENT B0 ;  /* 0x0000000000007941 */ /* 0x000fea0003800200 */
.L_x_14:
[----:B------:R-:W-:Y:S04]  /*07b0*/  BSSY.RECONVERGENT B0, `(.L_x_16) ;  /* 0x0000012000007945 */ /* 0x000fe80003800200 */
[----:B------:R-:W-:Y:S05]  /*07c0*/  @P2 BRA `(.L_x_17) ;  /* 0x0000000000402947 */ /* 0x000fea0003800000 */
[----:B------:R-:W3:Y:S01]  /*07d0*/  LDCU.64 UR14, c[0x0][0x398] ;  /* 0x00007300ff0e77ac */ /* 0x000ee20008000a00 */
[----:B012---:R-:W-:Y:S01]  /*07e0*/  IADD3 R9, P4, PT, R73, 0x30, RZ ;  /* 0x0000003049097810 */ /* 0x007fe20007f9e0ff */
[----:B------:R-:W-:Y:S01]  /*07f0*/  IMAD.MOV.U32 R11, RZ, RZ, R19 ;  /* 0x000000ffff0b7224 */ /* 0x000fe200078e0013 */
[----:B------:R-:W0:Y:S02]  /*0800*/  LDCU UR4, c[0x0][0x38c] ;  /* 0x00007180ff0477ac */ /* 0x000e240008000800 */
[----:B------:R-:W-:Y:S01]  /*0810*/  IADD3.X R8, PT, PT, RZ, UR9, RZ, P4, !PT ;  /* 0x00000009ff087c10 */ /* 0x000fe2000a7fe4ff */
[----:B------:R-:W1:Y:S04]  /*0820*/  LDCU.64 UR16, c[0x0][0x380] ;  /* 0x00007000ff1077ac */ /* 0x000e680008000a00 */
[----:B---3--:R-:W-:-:S02]  /*0830*/  IMAD R8, R8, UR14, RZ ;  /* 0x0000000e08087c24 */ /* 0x008fc4000f8e02ff */
        /* <DEDUP_REMOVED lines=9> */
.L_x_17:
[----:B------:R-:W-:Y:S05]  /*08d0*/  BSYNC.RECONVERGENT B0 ;  /* 0x0000000000007941 */ /* 0x000fea0003800200 */
.L_x_16:
[----:B------:R-:W-:Y:S01]  /*08e0*/  BSSY.RECONVERGENT B0, `(.L_x_18) ;  /* 0x0000020000007945 */ /* 0x000fe20003800200 */
[----:B------:R-:W-:Y:S02]  /*08f0*/  CS2R R16, SRZ ;  /* 0x0000000000107805 */ /* 0x000fe4000001ff00 */
[----:B------:R-:W-:Y:S02]  /*0900*/  CS2R R18, SRZ ;  /* 0x0000000000127805 */ /* 0x000fe4000001ff00 */
[----:B------:R-:W-:Y:S02]  /*0910*/  CS2R R52, SRZ ;  /* 0x0000000000347805 */ /* 0x000fe4000001ff00 */
[----:B------:R-:W-:Y:S02]  /*0920*/  CS2R R54, SRZ ;  /* 0x0000000000367805 */ /* 0x000fe4000001ff00 */
[----:B------:R-:W-:Y:S02]  /*0930*/  CS2R R56, SRZ ;  /* 0x0000000000387805 */ /* 0x000fe4000001ff00 */
[----:B------:R-:W-:-:S02]  /*0940*/  CS2R R58, SRZ ;  /* 0x00000000003a7805 */ /* 0x000fc4000001ff00 */
[----:B------:R-:W-:Y:S02]  /*0950*/  CS2R R44, SRZ ;  /* 0x00000000002c7805 */ /* 0x000fe4000001ff00 */
[----:B------:R-:W-:Y:S02]  /*0960*/  CS2R R46, SRZ ;  /* 0x00000000002e7805 */ /* 0x000fe4000001ff00 */
[----:B0123--:R-:W-:Y:S02]  /*0970*/  CS2R R8, SRZ ;  /* 0x0000000000087805 */ /* 0x00ffe4000001ff00 */
[----:B------:R-:W-:Y:S02]  /*0980*/  CS2R R10, SRZ ;  /* 0x00000000000a7805 */ /* 0x000fe4000001ff00 */
[----:B------:R-:W-:Y:S02]  /*0990*/  CS2R R36, SRZ ;  /* 0x0000000000247805 */ /* 0x000fe4000001ff00 */
[----:B------:R-:W-:-:S02]  /*09a0*/  CS2R R38, SRZ ;  /* 0x0000000000267805 */ /* 0x000fc4000001ff00 */
[----:B------:R-:W-:Y:S02]  /*09b0*/  CS2R R20, SRZ ;  /* 0x0000000000147805 */ /* 0x000fe4000001ff00 */
[----:B------:R-:W-:Y:S02]  /*09c0*/  CS2R R22, SRZ ;  /* 0x0000000000167805 */ /* 0x000fe4000001ff00 */
[----:B------:R-:W-:Y:S02]  /*09d0*/  CS2R R28, SRZ ;  /* 0x00000000001c7805 */ /* 0x000fe4000001ff00 */
[----:B------:R-:W-:Y:S01]  /*09e0*/  CS2R R30, SRZ ;  /* 0x00000000001e7805 */ /* 0x000fe2000001ff00 */
[----:B------:R-:W-:Y:S06]  /*09f0*/  @P3 BRA `(.L_x_19) ;  /* 0x0000000000383947 */ /* 0x000fec0003800000 */
[----:B------:R-:W0:Y:S01]  /*0a00*/  LDC.64 R74, c[0x0][0x3b8] ;  /* 0x0000ee00ff4a7b82 */ /* 0x000e220000000a00 */
[----:B------:R-:W1:Y:S01]  /*0a10*/  LDCU UR4, c[0x0][0x38c] ;  /* 0x00007180ff0477ac */ /* 0x000e620008000800 */
[----:B------:R-:W-:-:S06]  /*0a20*/  MOV R66, R64 ;  /* 0x0000004000427202 */ /* 0x000fcc0000000f00 */
[----:B------:R-:W2:Y:S01]  /*0a30*/  LDC.64 R80, c[0x0][0x3b0] ;  /* 0x0000ec00ff507b82 */ /* 0x000ea20000000a00 */
[----:B-1----:R-:W-:Y:S02]  /*0a40*/  ISETP.GE.AND P4, PT, R2, UR4, PT ;  /* 0x0000000402007c0c */ /* 0x002fe4000bf86270 */
[----:B------:R-:W-:Y:S01]  /*0a50*/  ISETP.GE.AND P5, PT, R78, UR4, PT ;  /* 0x000000044e007c0c */ /* 0x000fe2000bfa6270 */
[----:B0-----:R-:W-:Y:S02]  /*0a60*/  IMAD R72, R74, UR9, RZ ;  /* 0x000000094a487c24 */ /* 0x001fe4000f8e02ff */
[----:B------:R-:W-:-:S04]  /*0a70*/  IMAD.WIDE.U32 R76, R73, R74, R66 ;  /* 0x0000004a494c7225 */ /* 0x000fc800078e0042 */
[----:B------:R-:W-:Y:S01]  /*0a80*/  IMAD R75, R73, R75, R72 ;  /* 0x0000004b494b7224 */ /* 0x000fe200078e0248 */
[----:B--2---:R-:W-:-:S03]  /*0a90*/  LEA R74, P3, R76, R80, 0x1 ;  /* 0x000000504c4a7211 */ /* 0x004fc600078608ff */
[----:B------:R-:W-:-:S05]  /*0aa0*/  IMAD.IADD R72, R77, 0x1, R75 ;  /* 0x000000014d487824 */ /* 0x000fca00078e024b */
[----:B------:R-:W-:-:S05]  /*0ab0*/  LEA.HI.X R75, R76, R81, R72, 0x1, P3 ;  /* 0x000000514c4b7211 */ /* 0x000fca00018f0c48 */
[----:B------:R0:W5:Y:S04]  /*0ac0*/  @!P4 LDG.E.128 R16, desc[UR10][R74.64] ;  /* 0x0000000a4a10c981 */ /* 0x000168000c1e1d00 */
[----:B------:R0:W5:Y:S02]  /*0ad0*/  @!P5 LDG.E.128 R52, desc[UR10][R74.64+0x100] ;  /* 0x0001000a4a34d981 */ /* 0x000164000c1e1d00 */
.L_x_19:
[----:B------:R-:W-:Y:S05]  /*0ae0*/  BSYNC.RECONVERGENT B0 ;  /* 0x0000000000007941 */ /* 0x000fea0003800200 */
.L_x_18:
[----:B------:R-:W-:Y:S04]  /*0af0*/  BSSY.RECONVERGENT B0, `(.L_x_20) ;  /* 0x0000012000007945 */ /* 0x000fe80003800200 */
[----:B------:R-:W-:Y:S05]  /*0b00*/  @P0 BRA `(.L_x_21) ;  /* 0x0000000000400947 */ /* 0x000fea0003800000 */
[----:B------:R-:W1:Y:S01]  /*0b10*/  LDCU.128 UR16, c[0x0][0x3b0] ;  /* 0x00007600ff1077ac */ /* 0x000e620008000c00 */
[----:B0-----:R-:W-:Y:S01]  /*0b20*/  IADD3 R75, P0, PT, R73, 0x10, RZ ;  /* 0x00000010494b7810 */ /* 0x001fe20007f1e0ff */
[----:B------:R-:W-:Y:S01]  /*0b30*/  IMAD.MOV.U32 R77, RZ, RZ, R67 ;  /* 0x000000ffff4d7224 */ /* 0x000fe200078e0043 */
[----:B------:R-:W-:Y:S01]  /*0b40*/  MOV R76, R64 ;  /* 0x00000040004c7202 */ /* 0x000fe20000000f00 */
[----:B------:R-:W0:Y:S02]  /*0b50*/  LDCU UR4, c[0x0][0x38c] ;  /* 0x00007180ff0477ac */ /* 0x000e240008000800 */
[----:B------:R-:W-:-:S04]  /*0b60*/  IMAD.X R72, RZ, RZ, UR9, P0 ;  /* 0x00000009ff487e24 */ /* 0x000fc800080e06ff */
[----:B-1----:R-:W-:Y:S02]  /*0b70*/  IMAD R72, R72, UR18, RZ ;  /* 0x0000001248487c24 */ /* 0x002fe4000f8e02ff */
[----:B------:R-:W-:Y:S01]  /*0b80*/  IMAD.WIDE.U32 R76, R75, UR18, R76 ;  /* 0x000000124b4c7c25 */ /* 0x000fe2000f8e004c */
[----:B0-----:R-:W-:-:S03]  /*0b90*/  ISETP.GE.AND P3, PT, R2, UR4, PT ;  /* 0x0000000402007c0c */ /* 0x001fc6000bf66270 */
[----:B------:R-:W-:Y:S01]  /*0ba0*/  IMAD R75, R75, UR19, R72 ;  /* 0x000000134b4b7c24 */ /* 0x000fe2000f8e0248 */
[----:B------:R-:W-:Y:S02]  /*0bb0*/  ISETP.GE.AND P4, PT, R78, UR4, PT ;  /* 0x000000044e007c0c */ /* 0x000fe4000bf86270 */
[----:B------:R-:W-:Y:S01]  /*0bc0*/  LEA R74, P0, R76, UR16, 0x1 ;  /* 0x000000104c4a7c11 */ /* 0x000fe2000f8008ff */
[----:B------:R-:W-:-:S05]  /*0bd0*/  IMAD.IADD R75, R77, 0x1, R75 ;  /* 0x000000014d4b7824 */ /* 0x000fca00078e024b */
[----:B------:R-:W-:-:S05]  /*0be0*/  LEA.HI.X R75, R76, UR17, R75, 0x1, P0 ;  /* 0x000000114c4b7c11 */ /* 0x000fca00080f0c4b */
[----:B------:R1:W5:Y:S04]  /*0bf0*/  @!P3 LDG.E.128 R56, desc[UR10][R74.64] ;  /* 0x0000000a4a38b981 */ /* 0x000368000c1e1d00 */
[----:B------:R1:W5:Y:S02]  /*0c00*/  @!P4 LDG.E.128 R44, desc[UR10][R74.64+0x100] ;  /* 0x0001000a4a2cc981 */ /* 0x000364000c1e1d00 */
.L_x_21:
[----:B------:R-:W-:Y:S05]  /*0c10*/  BSYNC.RECONVERGENT B0 ;  /* 0x0000000000007941 */ /* 0x000fea0003800200 */
.L_x_20:
[----:B------:R-:W-:Y:S04]  /*0c20*/  BSSY.RECONVERGENT B0, `(.L_x_22) ;  /* 0x0000012000007945 */ /* 0x000fe80003800200 */
[----:B------:R-:W-:Y:S05]  /*0c30*/  @P1 BRA `(.L_x_23) ;  /* 0x0000000000401947 */ /* 0x000fea0003800000 */
[----:B------:R-:W2:Y:S01]  /*0c40*/  LDCU.128 UR16, c[0x0][0x3b0] ;  /* 0x00007600ff1077ac */ /* 0x000ea20008000c00 */
[----:B01----:R-:W-:Y:S01]  /*0c50*/  IADD3 R75, P0, PT, R73, 0x20, RZ ;  /* 0x00000020494b7810 */ /* 0x003fe20007f1e0ff */
[----:B------:R-:W-:Y:S01]  /*0c60*/  IMAD.MOV.U32 R76, RZ, RZ, R64 ;  /* 0x000000ffff4c7224 */ /* 0x000fe200078e0040 */
[----:B------:R-:W0:Y:S02]  /*0c70*/  LDCU UR4, c[0x0][0x38c] ;  /* 0x00007180ff0477ac */ /* 0x000e240008000800 */
[----:B------:R-:W-:Y:S01]  /*0c80*/  IADD3.X R72, PT, PT, RZ, UR9, RZ, P0, !PT ;  /* 0x00000009ff487c10 */ /* 0x000fe200087fe4ff */
[----:B------:R-:W-:-:S04]  /*0c90*/  IMAD.MOV.U32 R77, RZ, RZ, R67 ;  /* 0x000000ffff4d7224 */ /* 0x000fc800078e0043 */
[----:B--2---:R-:W-:Y:S02]  /*0ca0*/  IMAD R72, R72, UR18, RZ ;  /* 0x0000001248487c24 */ /* 0x004fe4000f8e02ff */
[----:B------:R-:W-:Y:S01]  /*0cb0*/  IMAD.WIDE.U32 R76, R75, UR18, R76 ;  /* 0x000000124b4c7c25 */ /* 0x000fe2000f8e004c */
[----:B0-----:R-:W-:-:S03]  /*0cc0*/  ISETP.GE.AND P1, PT, R2, UR4, PT ;  /* 0x0000000402007c0c */ /* 0x001fc6000bf26270 */
[----:B------:R-:W-:Y:S01]  /*0cd0*/  IMAD R75, R75, UR19, R72 ;  /* 0x000000134b4b7c24 */ /* 0x000fe2000f8e0248 */
[----:B------:R-:W-:Y:S02]  /*0ce0*/  ISETP.GE.AND P3, PT, R78, UR4, PT ;  /* 0x000000044e007c0c */ /* 0x000fe4000bf66270 */
[----:B------:R-:W-:Y:S02]  /*0cf0*/  LEA R74, P0, R76, UR16, 0x1 ;  /* 0x000000104c4a7c11 */ /* 0x000fe4000f8008ff */
[----:B------:R-:W-:-:S04]  /*0d00*/  IADD3 R75, PT, PT, R77, R75, RZ ;  /* 0x0000004b4d4b7210 */ /* 0x000fc80007ffe0ff */
[----:B------:R-:W-:-:S05]  /*0d10*/  LEA.HI.X R75, R76, UR17, R75, 0x1, P0 ;  /* 0x000000114c4b7c11 */ /* 0x000fca00080f0c4b */
[----:B------:R2:W5:Y:S04]  /*0d20*/  @!P1 LDG.E.128 R8, desc[UR10][R74.64] ;  /* 0x0000000a4a089981 */ /* 0x000568000c1e1d00 */
[----:B------:R2:W5:Y:S02]  /*0d30*/  @!P3 LDG.E.128 R36, desc[UR10][R74.64+0x100] ;  /* 0x0001000a4a24b981 */ /* 0x000564000c1e1d00 */
.L_x_23:
[----:B------:R-:W-:Y:S05]  /*0d40*/  BSYNC.RECONVERGENT B0 ;  /* 0x0000000000007941 */ /* 0x000fea0003800200 */
.L_x_22:
[----:B------:R-:W-:Y:S04]  /*0d50*/  BSSY.RECONVERGENT B0, `(.L_x_24) ;  /* 0x0000011000007945 */ /* 0x000fe80003800200 */
[----:B------:R-:W-:Y:S05]  /*0d60*/  @P2 BRA `(.L_x_25) ;  /* 0x00000000003c2947 */ /* 0x000fea0003800000 */
[----:B------:R-:W3:Y:S01]  /*0d70*/  LDCU.128 UR16, c[0x0][0x3b0] ;  /* 0x00007600ff1077ac */ /* 0x000ee20008000c00 */
[----:B------:R-:W-:Y:S01]  /*0d80*/  IADD3 R73, P0, PT, R73, 0x30, RZ ;  /* 0x0000003049497810 */ /* 0x000fe20007f1e0ff */
[----:B------:R-:W-:Y:S01]  /*0d90*/  IMAD.MOV.U32 R65, RZ, RZ, R67 ;  /* 0x000000ffff417224 */ /* 0x000fe200078e0043 */
[----:B------:R-:W4:Y:S03]  /*0da0*/  LDCU UR4, c[0x0][0x38c] ;  /* 0x00007180ff0477ac */ /* 0x000f260008000800 */
[----:B------:R-:W-:-:S04]  /*0db0*/  IMAD.X R3, RZ, RZ, UR9, P0 ;  /* 0x00000009ff037e24 */ /* 0x000fc800080e06ff */
[----:B---3--:R-:W-:Y:S02]  /*0dc0*/  IMAD R3, R3, UR18, RZ ;  /* 0x0000001203037c24 */ /* 0x008fe4000f8e02ff */
[----:B------:R-:W-:Y:S01]  /*0dd0*/  IMAD.WIDE.U32 R64, R73, UR18, R64 ;  /* 0x0000001249407c25 */ /* 0x000fe2000f8e0040 */
[----:B----4-:R-:W-:-:S03]  /*0de0*/  ISETP.GE.AND P1, PT, R2, UR4, PT ;  /* 0x0000000402007c0c */ /* 0x010fc6000bf26270 */
[----:B------:R-:W-:Y:S01]  /*0df0*/  IMAD R3, R73, UR19, R3 ;  /* 0x0000001349037c24 */ /* 0x000fe2000f8e0203 */
[----:B------:R-:W-:Y:S02]  /*0e00*/  ISETP.GE.AND P2, PT, R78, UR4, PT ;  /* 0x000000044e007c0c */ /* 0x000fe4000bf46270 */
[----:B------:R-:W-:Y:S02]  /*0e10*/  LEA R2, P0, R64, UR16, 0x1 ;  /* 0x0000001040027c11 */ /* 0x000fe4000f8008ff */
[----:B------:R-:W-:-:S04]  /*0e20*/  IADD3 R3, PT, PT, R65, R3, RZ ;  /* 0x0000000341037210 */ /* 0x000fc80007ffe0ff */
[----:B------:R-:W-:-:S05]  /*0e30*/  LEA.HI.X R3, R64, UR17, R3, 0x1, P0 ;  /* 0x0000001140037c11 */ /* 0x000fca00080f0c03 */
[----:B------:R3:W5:Y:S04]  /*0e40*/  @!P1 LDG.E.128 R20, desc[UR10][R2.64] ;  /* 0x0000000a02149981 */ /* 0x000768000c1e1d00 */
[----:B------:R3:W5:Y:S02]  /*0e50*/  @!P2 LDG.E.128 R28, desc[UR10][R2.64+0x100] ;  /* 0x0001000a021ca981 */ /* 0x000764000c1e1d00 */
.L_x_25:
[----:B------:R-:W-:Y:S05]  /*0e60*/  BSYNC.RECONVERGENT B0 ;  /* 0x0000000000007941 */ /* 0x000fea0003800200 */
.L_x_24:
[----:B-----5:R-:W-:Y:S01]  /*0e70*/  LOP3.LUT R82, R60, 0xffff0000, RZ, 0xc0, !PT ;  /* 0xffff00003c527812 */ /* 0x020fe200078ec0ff */
[----:B------:R-:W-:Y:S01]  /*0e80*/  IMAD.U32 R66, R68, 0x10000, RZ ;  /* 0x0001000044427824 */ /* 0x000fe200078e00ff */
[----:B------:R-:W-:Y:S01]  /*0e90*/  LOP3.LUT R87, R56, 0xffff0000, RZ, 0xc0, !PT ;  /* 0xffff000038577812 */ /* 0x000fe200078ec0ff */
[----:B------:R-:W-:Y:S01]  /*0ea0*/  IMAD.U32 R83, R55, 0x10000, RZ ;  /* 0x0001000037537824 */ /* 0x000fe200078e00ff */
[----:B---3--:R-:W-:Y:S01]  /*0eb0*/  LOP3.LUT R2, R68, 0xffff0000, RZ, 0xc0, !PT ;  /* 0xffff000044027812 */ /* 0x008fe200078ec0ff */
[C---:B------:R-:W-:Y:S01]  /*0ec0*/  IMAD.U32 R68, R71.reuse, 0x10000, RZ ;  /* 0x0001000047447824 */ /* 0x040fe200078e00ff */
[----:B------:R-:W-:Y:S01]  /*0ed0*/  LOP3.LUT R67, R71, 0xffff0000, RZ, 0xc0, !PT ;  /* 0xffff000047437812 */ /* 0x000fe200078ec0ff */
[----:B------:R-:W-:Y:S01]  /*0ee0*/  FMUL.FTZ R114, R82, R87 ;  /* 0x0000005752727220 */ /* 0x000fe20000410000 */
[----:B------:R-:W-:Y:S01]  /*0ef0*/  LOP3.LUT R71, R16, 0xffff0000, RZ, 0xc0, !PT ;  /* 0xffff000010477812 */ /* 0x000fe200078ec0ff */
[----:B------:R-:W-:Y:S01]  /*0f00*/  IMAD.U32 R99, R47, 0x10000, RZ ;  /* 0x000100002f637824 */ /* 0x000fe200078e00ff */
[----:B------:R-:W-:Y:S01]  /*0f10*/  LOP3.LUT R80, R55, 0xffff0000, RZ, 0xc0, !PT ;  /* 0xffff000037507812 */ /* 0x000fe200078ec0ff */
[----:B------:R-:W-:Y:S01]  /*0f20*/  IMAD.U32 R55, R60, 0x10000, RZ ;  /* 0x000100003c377824 */ /* 0x000fe200078e00ff */
[----:B------:R-:W-:Y:S01]  /*0f30*/  SHF.L.U32 R86, R56, 0x10, RZ ;  /* 0x0000001038567819 */ /* 0x000fe200000006ff */
[----:B------:R-:W-:Y:S01]  /*0f40*/  IMAD.U32 R65, R16, 0x10000, RZ ;  /* 0x0001000010417824 */ /* 0x000fe200078e00ff */
[----:B------:R-:W-:Y:S01]  /*0f50*/  LOP3.LUT R100, R12, 0xffff0000, RZ, 0xc0, !PT ;  /* 0xffff00000c647812 */ /* 0x000fe200078ec0ff */
[----:B------:R-:W-:Y:S01]  /*0f60*/  FMUL.FTZ R115, R2, R71 ;  /* 0x0000004702737220 */ /* 0x000fe20000410000 */
[----:B------:R-:W-:Y:S01]  /*0f70*/  LOP3.LUT R113, R8, 0xffff0000, RZ, 0xc0, !PT ;  /* 0xffff000008717812 */ /* 0x000fe200078ec0ff */
[----:B------:R-:W-:Y:S01]  /*0f80*/  FFMA.FTZ R55, R55, R86, R114 ;  /* 0x0000005637377223 */ /* 0x000fe20000010072 */
[----:B------:R-:W-:Y:S01]  /*0f90*/  LOP3.LUT R82, R4, 0xffff0000, RZ, 0xc0, !PT ;  /* 0xffff000004527812 */ /* 0x000fe200078ec0ff */
[----:B------:R-:W-:Y:S01]  /*0fa0*/  IMAD.U32 R104, R8, 0x10000, RZ ;  /* 0x0001000008687824 */ /* 0x000fe200078e00ff */
[----:B------:R-:W-:Y:S01]  /*0fb0*/  LOP3.LUT R87, R20, 0xffff0000, RZ, 0xc0, !PT ;  /* 0xffff000014577812 */ /* 0x000fe200078ec0ff */
[----:B------:R-:W-:Y:S01]  /*0fc0*/  FMUL.FTZ R100, R100, R113 ;  /* 0x0000007164647220 */ /* 0x000fe20000410000 */
[----:B------:R-:W-:Y:S01]  /*0fd0*/  LOP3.LUT R98, R47, 0xffff0000, RZ, 0xc0, !PT ;  /* 0xffff00002f627812 */ /* 0x000fe200078ec0ff */
[----:B------:R-:W-:Y:S01]  /*0fe0*/  IMAD.U32 R113, R4, 0x10000, RZ ;  /* 0x0001000004717824 */ /* 0x000fe200078e00ff */
[----:B------:R-:W-:Y:S01]  /*0ff0*/  SHF.L.U32 R47, R12, 0x10, RZ ;  /* 0x000000100c2f7819 */ /* 0x000fe200000006ff */
[----:B------:R-:W-:Y:S01]  /*1000*/  FMUL.FTZ R116, R82, R87 ;  /* 0x0000005752747220 */ /* 0x000fe20000410000 */
[----:B------:R-:W-:Y:S01]  /*1010*/  IMAD.U32 R114, R20, 0x10000, RZ ;  /* 0x0001000014727824 */ /* 0x000fe200078e00ff */
[----:B------:R-:W-:Y:S01]  /*1020*/  SHF.L.U32 R16, R17, 0x10, RZ ;  /* 0x0000001011107819 */ /* 0x000fe200000006ff */
[----:B------:R-:W-:Y:S01]  /*1030*/  IMAD.U32 R3, R69, 0x10000, RZ ;  /* 0x0001000045037824 */ /* 0x000fe200078e00ff */
[C---:B------:R-:W-:Y:S01]  /*1040*/  SHF.L.U32 R87, R21.reuse, 0x10, RZ ;  /* 0x0000001015577819 */ /* 0x040fe200000006ff */
[----:B------:R-:W-:Y:S01]  /*1050*/  FFMA.FTZ R66, R66, R65, R115 ;  /* 0x0000004142427223 */ /* 0x000fe20000010073 */
[----:B------:R-:W-:Y:S01]  /*1060*/  LOP3.LUT R82, R21, 0xffff0000, RZ, 0xc0, !PT ;  /* 0xffff000015527812 */ /* 0x000fe200078ec0ff */
[----:B------:R-:W-:Y:S01]  /*1070*/  IMAD.U32 R21, R23, 0x10000, RZ ;  /* 0x0001000017157824 */ /* 0x000fe200078e00ff */
[----:B------:R-:W-:Y:S01]  /*1080*/  SHF.L.U32 R60, R61, 0x10, RZ ;  /* 0x000000103d3c7819 */ /* 0x000fe200000006ff */
[----:B------:R-:W-:Y:S01]  /*1090*/  IMAD.U32 R89, R57, 0x10000, RZ ;  /* 0x0001000039597824 */ /* 0x000fe200078e00ff */
[----:B------:R-:W-:Y:S01]  /*10a0*/  LOP3.LUT R86, R23, 0xffff0000, RZ, 0xc0, !PT ;  /* 0xffff000017567812 */ /* 0x000fe200078ec0ff */
[----:B------:R-:W-:-:S02]  /*10b0*/  IMAD.U32 R12, R13, 0x10000, RZ ;  /* 0x000100000d0c7824 */ /* 0x000fc400078e00ff */
[----:B------:R-:W-:Y:S01]  /*10c0*/  FFMA.FTZ R47, R47, R104, R100 ;  /* 0x000000682f2f7223 */ /* 0x000fe20000010064 */
[----:B------:R-:W-:Y:S02]  /*10d0*/  IMAD.U32 R103, R9, 0x10000, RZ ;  /* 0x0001000009677824 */ /* 0x000fe400078e00ff */
[----:B------:R-:W-:Y:S01]  /*10e0*/  FFMA.FTZ R23, R113, R114, R116 ;  /* 0x0000007271177223 */ /* 0x000fe20000010074 */
[----:B------:R-:W-:Y:S01]  /*10f0*/  IMAD.U32 R4, R5, 0x10000, RZ ;  /* 0x0001000005047824 */ /* 0x000fe200078e00ff */
[C---:B------:R-:W-:Y:S01]  /*1100*/  LOP3.LUT R110, R37.reuse, 0xffff0000, RZ, 0xc0, !PT ;  /* 0xffff0000256e7812 */ /* 0x040fe200078ec0ff */
[----:B------:R-:W-:Y:S01]  /*1110*/  IMAD.U32 R2, R37, 0x10000, RZ ;  /* 0x0001000025027824 */ /* 0x000fe200078e00ff */
[----:B------:R-:W-:Y:S01]  /*1120*/  SHF.L.U32 R37, R39, 0x10, RZ ;  /* 0x0000001027257819 */ /* 0x000fe200000006ff */
[----:B------:R-:W-:Y:S01]  /*1130*/  FFMA.FTZ R117, R3, R16, R66 ;  /* 0x0000001003757223 */ /* 0x000fe20000010042 */
[----:B------:R-:W-:Y:S01]  /*1140*/  LOP3.LUT R112, R39, 0xffff0000, RZ, 0xc0, !PT ;  /* 0xffff000027707812 */ /* 0x000fe200078ec0ff */
[----:B------:R-:W-:Y:S01]  /*1150*/  FFMA.FTZ R66, R60, R89, R55 ;  /* 0x000000593c427223 */ /* 0x000fe20000010037 */
[----:B------:R-:W-:Y:S01]  /*1160*/  LOP3.LUT R64, R69, 0xffff0000, RZ, 0xc0, !PT ;  /* 0xffff000045407812 */ /* 0x000fe200078ec0ff */
[----:B------:R-:W-:Y:S01]  /*1170*/  FFMA.FTZ R12, R12, R103, R47 ;  /* 0x000000670c0c7223 */ /* 0x000fe2000001002f */
[----:B------:R-:W-:Y:S01]  /*1180*/  LOP3.LUT R17, R17, 0xffff0000, RZ, 0xc0, !PT ;  /* 0xffff000011117812 */ /* 0x000fe200078ec0ff */
[----:B------:R-:W-:Y:S01]  /*1190*/  FFMA.FTZ R4, R4, R87, R23 ;  /* 0x0000005704047223 */ /* 0x000fe20000010017 */
[----:B------:R-:W-:Y:S01]  /*11a0*/  LOP3.LUT R61, R61, 0xffff0000, RZ, 0xc0, !PT ;  /* 0xffff00003d3d7812 */ /* 0x000fe200078ec0ff */
[----:B------:R-:W-:Y:S01]  /*11b0*/  IMAD.U32 R72, R18, 0x10000, RZ ;  /* 0x0001000012487824 */ /* 0x000fe200078e00ff */
        /* <DEDUP_REMOVED lines=8> */
[----:B------:R-:W-:Y:S01]  /*1240*/  SHF.L.U32 R69, R70, 0x10, RZ ;  /* 0x0000001046457819 */ /* 0x000fe200000006ff */
[----:B------:R-:W-:Y:S01]  /*1250*/  FFMA.FTZ R64, R64, R17, R117 ;  /* 0x0000001140407223 */ /* 0x000fe20000010075 */
[----:B------:R-:W-:Y:S01]  /*1260*/  SHF.L.U32 R8, R10, 0x10, RZ ;  /* 0x000000100a087819 */ /* 0x000fe200000006ff */
[----:B------:R-:W-:Y:S01]  /*1270*/  FFMA.FTZ R61, R61, R56, R66 ;  /* 0x000000383d3d7223 */ /* 0x000fe20000010042 */
[----:B------:R-:W-:Y:S01]  /*1280*/  SHF.L.U32 R5, R6, 0x10, RZ ;  /* 0x0000001006057819 */ /* 0x000fe200000006ff */
[----:B------:R-:W-:Y:S01]  /*1290*/  FFMA.FTZ R12, R101, R106, R12 ;  /* 0x0000006a650c7223 */ /* 0x000fe2000001000c */
[----:B------:R-:W-:Y:S01]  /*12a0*/  FFMA.FTZ R4, R39, R82, R4 ;  /* 0x0000005227047223 */ /* 0x000fe20000010004 */
[----:B------:R-:W-:Y:S01]  /*12b0*/  LOP3.LUT R70, R70, 0xffff0000, RZ, 0xc0, !PT ;  /* 0xffff000046467812 */ /* 0x000fe200078ec0ff */
[----:B------:R-:W-:Y:S01]  /*12c0*/  FFMA.FTZ R69, R69, R72, R64 ;  /* 0x0000004845457223 */ /* 0x000fe20000010040 */
[----:B012---:R-:W-:Y:S01]  /*12d0*/  LOP3.LUT R75, R18, 0xffff0000, RZ, 0xc0, !PT ;  /* 0xffff0000124b7812 */ /* 0x007fe200078ec0ff */
        /* <DEDUP_REMOVED lines=17> */
[----:B------:R-:W-:Y:S01]  /*13f0*/  FFMA.FTZ R13, R102, R105, R13 ;  /* 0x00000069660d7223 */ /* 0x000fe2000001000d */
        /* <DEDUP_REMOVED lines=13> */
[----:B------:R-:W-:Y:S01]  /*14d0*/  SHF.L.U32 R18, R48, 0x10, RZ ;  /* 0x0000001030127819 */ /* 0x000fe200000006ff */
[----:B------:R-:W-:Y:S01]  /*14e0*/  IMAD.U32 R94, R44, 0x10000, RZ ;  /* 0x000100002c5e7824 */ /* 0x000fe200078e00ff */
[----:B------:R-:W-:Y:S01]  /*14f0*/  SHF.L.U32 R71, R36, 0x10, RZ ;  /* 0x0000001024477819 */ /* 0x000fe200000006ff */
[----:B------:R-:W-:Y:S01]  /*1500*/  IMAD.U32 R10, R32, 0x10000, RZ ;  /* 0x00010000200a7824 */ /* 0x000fe200078e00ff */
[----:B------:R-:W-:Y:S01]  /*1510*/  SHF.L.U32 R100, R24, 0x10, RZ ;  /* 0x0000001018647819 */ /* 0x000fe200000006ff */
[----:B------:R-:W-:-:S02]  /*1520*/  IMAD.U32 R115, R28, 0x10000, RZ ;  /* 0x000100001c737824 */ /* 0x000fc400078e00ff */
[----:B------:R-:W-:Y:S01]  /*1530*/  FFMA.FTZ R67, R67, R74, R68 ;  /* 0x0000004a43437223 */ /* 0x000fe20000010044 */
        /* <DEDUP_REMOVED lines=20> */
[----:B------:R-:W-:Y:S01]  /*1680*/  IMAD.U32 R55, R29, 0x10000, RZ ;  /* 0x000100001d377824 */ /* 0x000fe200078e00ff */
[----:B------:R-:W-:Y:S01]  /*1690*/  SHF.L.U32 R11, R33, 0x10, RZ ;  /* 0x00000010210b7819 */ /* 0x000fe200000006ff */
        /* <DEDUP_REMOVED lines=58> */
[----:B------:R-:W-:Y:S01]  /*1a40*/  FFMA.FTZ R42, R43, R98, R42 ;  /* 0x000000622b2a7223 */ /* 0x000fe2000001002a */
[----:B------:R-:W-:Y:S01]  /*1a50*/  FFMA.FTZ R34, R35, R112, R34 ;  /* 0x0000007023227223 */ /* 0x000fe20000010022 */
[----:B------:R-:W0:Y:S01]  /*1a60*/  S2R R14, SR_TID.X ;  /* 0x00000000000e7919 */ /* 0x000e220000002100 */
[----:B------:R-:W-:Y:S01]  /*1a70*/  FFMA.FTZ R16, R27, R16, R26 ;  /* 0x000000101b107223 */ /* 0x000fe2000001001a */
[----:B------:R-:W-:Y:S01]  /*1a80*/  USHF.L.U32 UR7, UR12, 0x6, URZ ;  /* 0x000000060c077899 */ /* 0x000fe200080006ff */
[----:B------:R-:W-:Y:S01]  /*1a90*/  BSSY.RECONVERGENT B0, `(.L_x_26) ;  /* 0x0000042000007945 */ /* 0x000fe20003800200 */
[----:B------:R-:W1:Y:S04]  /*1aa0*/  SHFL.BFLY PT, R3, R50, 0x8, 0x1f ;  /* 0x0d001f0032037f89 */ /* 0x000e6800000e0000 */
[----:B------:R-:W2:Y:S04]  /*1ab0*/  SHFL.BFLY PT, R5, R42, 0x8, 0x1f ;  /* 0x0d001f002a057f89 */ /* 0x000ea800000e0000 */
[----:B------:R-:W3:Y:S04]  /*1ac0*/  SHFL.BFLY PT, R7, R34, 0x8, 0x1f ;  /* 0x0d001f0022077f89 */ /* 0x000ee800000e0000 */
[----:B------:R-:W4:Y:S01]  /*1ad0*/  SHFL.BFLY PT, R9, R16, 0x8, 0x1f ;  /* 0x0d001f0010097f89 */ /* 0x000f2200000e0000 */
[----:B-1----:R-:W-:Y:S01]  /*1ae0*/  FADD.FTZ R3, R50, R3 ;  /* 0x0000000332037221 */ /* 0x002fe20000010000 */
[----:B--2---:R-:W-:-:S04]  /*1af0*/  FADD.FTZ R4, R42, R5 ;  /* 0x000000052a047221 */ /* 0x004fc80000010000 */
[----:B------:R-:W1:Y:S01]  /*1b00*/  SHFL.BFLY PT, R2, R3, 0x4, 0x1f ;  /* 0x0c801f0003027f89 */ /* 0x000e6200000e0000 */
[----:B---3--:R-:W-:-:S03]  /*1b10*/  FADD.FTZ R8, R34, R7 ;  /* 0x0000000722087221 */ /* 0x008fc60000010000 */
[----:B------:R-:W2:Y:S01]  /*1b20*/  SHFL.BFLY PT, R5, R4, 0x4, 0x1f ;  /* 0x0c801f0004057f89 */ /* 0x000ea200000e0000 */
[----:B----4-:R-:W-:-:S03]  /*1b30*/  FADD.FTZ R11, R16, R9 ;  /* 0x00000009100b7221 */ /* 0x010fc60000010000 */
        /* <DEDUP_REMOVED lines=13> */
[----:B0-----:R-:W-:Y:S02]  /*1c10*/  IMAD.SHL.U32 R6, R14, 0x8, RZ ;  /* 0x000000080e067824 */ /* 0x001fe400078e00ff */
[----:B---3--:R-:W-:Y:S01]  /*1c20*/  FADD.FTZ R10, R9, R10 ;  /* 0x0000000a090a7221 */ /* 0x008fe20000010000 */
[----:B------:R-:W0:Y:S02]  /*1c30*/  SHFL.BFLY PT, R8, R7, 0x1, 0x1f ;  /* 0x0c201f0007087f89 */ /* 0x000e2400000e0000 */
[----:B------:R-:W-:Y:S01]  /*1c40*/  LOP3.LUT P0, RZ, R6, 0x78, RZ, 0xc0, !PT ;  /* 0x0000007806ff7812 */ /* 0x000fe2000780c0ff */
[----:B----4-:R-:W-:Y:S02]  /*1c50*/  FADD.FTZ R11, R12, R3 ;  /* 0x000000030c0b7221 */ /* 0x010fe40000010000 */
[----:B------:R-:W2:Y:S04]  /*1c60*/  SHFL.BFLY PT, R3, R10, 0x1, 0x1f ;  /* 0x0c201f000a037f89 */ /* 0x000ea800000e0000 */
[----:B------:R-:W3:Y:S01]  /*1c70*/  SHFL.BFLY PT, R2, R11, 0x1, 0x1f ;  /* 0x0c201f000b027f89 */ /* 0x000ee200000e0000 */
[----:B-1----:R-:W-:Y:S01]  /*1c80*/  FADD.FTZ R6, R5, R4 ;  /* 0x0000000405067221 */ /* 0x002fe20000010000 */
[----:B0-----:R-:W-:Y:S01]  /*1c90*/  FADD.FTZ R8, R7, R8 ;  /* 0x0000000807087221 */ /* 0x001fe20000010000 */
[----:B--2---:R-:W-:Y:S01]  /*1ca0*/  FADD.FTZ R9, R10, R3 ;  /* 0x000000030a097221 */ /* 0x004fe20000010000 */
[----:B---3--:R-:W-:-:S02]  /*1cb0*/  FADD.FTZ R12, R11, R2 ;  /* 0x000000020b0c7221 */ /* 0x008fc40000010000 */
[----:B------:R-:W-:Y:S05]  /*1cc0*/  @P0 BRA `(.L_x_27) ;  /* 0x0000000000780947 */ /* 0x000fea0003800000 */
[----:B------:R-:W0:Y:S01]  /*1cd0*/  LDCU.64 UR8, c[0x0][0x3e8] ;  /* 0x00007d00ff0877ac */ /* 0x000e220008000a00 */
[----:B------:R-:W1:Y:S01]  /*1ce0*/  LDC.64 R4, c[0x0][0x3f0] ;  /* 0x0000fc00ff047b82 */ /* 0x000e620000000a00 */
[----:B------:R-:W-:Y:S01]  /*1cf0*/  SHF.R.U32.HI R7, RZ, 0x4, R14 ;  /* 0x00000004ff077819 */ /* 0x000fe2000001160e */
[----:B------:R-:W-:Y:S01]  /*1d00*/  UMOV UR4, UR7 ;  /* 0x0000000700047c82 */ /* 0x000fe20008000000 */
[----:B------:R-:W-:Y:S01]  /*1d10*/  UMOV UR5, URZ ;  /* 0x000000ff00057c82 */ /* 0x000fe20008000000 */
[----:B------:R-:W2:Y:S02]  /*1d20*/  LDCU.64 UR14, c[0x0][0x3d0] ;  /* 0x00007a00ff0e77ac */ /* 0x000ea40008000a00 */
[----:B------:R-:W-:Y:S01]  /*1d30*/  VIADD R10, R7, 0x20 ;  /* 0x00000020070a7836 */ /* 0x000fe20000000000 */
[----:B0-----:R-:W-:Y:S02]  /*1d40*/  UIMAD.WIDE.U32 UR4, UR13, UR8, UR4 ;  /* 0x000000080d0472a5 */ /* 0x001fe4000f8e0004 */
[----:B------:R-:W-:-:S02]  /*1d50*/  UIADD3 UR8, UPT, UPT, -UR7, UR6, URZ ;  /* 0x0000000607087290 */ /* 0x000fc4000fffe1ff */
[----:B------:R-:W-:-:S04]  /*1d60*/  UIMAD UR5, UR13, UR9, UR5 ;  /* 0x000000090d0572a4 */ /* 0x000fc8000f8e0205 */
[----:B------:R-:W-:Y:S02]  /*1d70*/  ISETP.GE.AND P3, PT, R7, UR8, PT ;  /* 0x0000000807007c0c */ /* 0x000fe4000bf66270 */
[----:B-1----:R-:W-:Y:S01]  /*1d80*/  IMAD.WIDE.U32 R2, R0, R4, UR4 ;  /* 0x0000000400027e25 */ /* 0x002fe2000f8e0004 */
[----:B------:R-:W-:-:S03]  /*1d90*/  ISETP.GE.AND P1, PT, R10, UR8, PT ;  /* 0x000000080a007c0c */ /* 0x000fc6000bf26270 */
[----:B------:R-:W-:Y:S01]  /*1da0*/  IMAD R4, R0, R5, R3 ;  /* 0x0000000500047224 */ /* 0x000fe200078e0203 */
[C---:B------:R-:W-:Y:S02]  /*1db0*/  IADD3 R3, P0, PT, R7.reuse, R2, RZ ;  /* 0x0000000207037210 */ /* 0x040fe40007f1e0ff */
[C---:B------:R-:W-:Y:S01]  /*1dc0*/  IADD3 R5, PT, PT, R7.reuse, 0x10, RZ ;  /* 0x0000001007057810 */ /* 0x040fe20007ffe0ff */
[----:B------:R-:W-:Y:S01]  /*1dd0*/  VIADD R7, R7, 0x30 ;  /* 0x0000003007077836 */ /* 0x000fe20000000000 */
[----:B------:R-:W-:Y:S02]  /*1de0*/  IADD3.X R4, PT, PT, RZ, R4, RZ, P0, !PT ;  /* 0x00000004ff047210 */ /* 0x000fe400007fe4ff */
[----:B--2---:R-:W-:Y:S02]  /*1df0*/  LEA R2, P4, R3, UR14, 0x2 ;  /* 0x0000000e03027c11 */ /* 0x004fe4000f8810ff */
[----:B------:R-:W-:Y:S02]  /*1e00*/  ISETP.GE.AND P2, PT, R5, UR8, PT ;  /* 0x0000000805007c0c */ /* 0x000fe4000bf46270 */
[----:B------:R-:W-:-:S02]  /*1e10*/  ISETP.GE.AND P0, PT, R7, UR8, PT ;  /* 0x0000000807007c0c */ /* 0x000fc4000bf06270 */
[----:B------:R-:W-:Y:S02]  /*1e20*/  LEA.HI.X R3, R3, UR15, R4, 0x2, P4 ;  /* 0x0000000f03037c11 */ /* 0x000fe4000a0f1404 */
[----:B------:R-:W-:Y:S02]  /*1e30*/  FSEL R5, R6, RZ, !P3 ;  /* 0x000000ff06057208 */ /* 0x000fe40005800000 */
[----:B------:R-:W-:Y:S02]  /*1e40*/  FSEL R7, R8, RZ, !P2 ;  /* 0x000000ff08077208 */ /* 0x000fe40005000000 */
[----:B------:R-:W-:Y:S01]  /*1e50*/  FSEL R9, R9, RZ, !P1 ;  /* 0x000000ff09097208 */ /* 0x000fe20004800000 */
[----:B------:R0:W-:Y:S01]  /*1e60*/  STG.E desc[UR10][R2.64], R5 ;  /* 0x0000000502007986 */ /* 0x0001e2000c10190a */
[----:B------:R-:W-:-:S03]  /*1e70*/  FSEL R11, R12, RZ, !P0 ;  /* 0x000000ff0c0b7208 */ /* 0x000fc60004000000 */
[----:B------:R0:W-:Y:S04]  /*1e80*/  STG.E desc[UR10][R2.64+0x40], R7 ;  /* 0x0000400702007986 */ /* 0x0001e8000c10190a */
[----:B------:R0:W-:Y:S04]  /*1e90*/  STG.E desc[UR10][R2.64+0x80], R9 ;  /* 0x0000800902007986 */ /* 0x0001e8000c10190a */
[----:B------:R0:W-:Y:S02]  /*1ea0*/  STG.E desc[UR10][R2.64+0xc0], R11 ;  /* 0x0000c00b02007986 */ /* 0x0001e4000c10190a */
.L_x_27:
[----:B------:R-:W-:Y:S05]  /*1eb0*/  BSYNC.RECONVERGENT B0 ;  /* 0x0000000000007941 */ /* 0x000fea0003800200 */
.L_x_26:
[----:B------:R-:W-:Y:S01]  /*1ec0*/  UIADD3 UR4, UPT, UPT, UR6, 0x3f, URZ ;  /* 0x0000003f06047890 */ /* 0x000fe2000fffe0ff */
[----:B0-----:R-:W0:Y:S01]  /*1ed0*/  LDC.64 R10, c[0x0][0x440] ;  /* 0x00011000ff0a7b82 */ /* 0x001e220000000a00 */
[----:B------:R-:W-:Y:S02]  /*1ee0*/  BSSY.RECONVERGENT B0, `(.L_x_28) ;  /* 0x0000019000007945 */ /* 0x000fe40003800200 */
[----:B------:R-:W-:-:S04]  /*1ef0*/  USHF.R.S32.HI UR5, URZ, 0x1f, UR4 ;  /* 0x0000001fff057899 */ /* 0x000fc80008011404 */
[----:B------:R-:W-:Y:S01]  /*1f00*/  ULEA.HI UR5, UR5, UR4, URZ, 0x6 ;  /* 0x0000000405057291 */ /* 0x000fe2000f8f30ff */
[----:B------:R-:W1:Y:S03]  /*1f10*/  LDC.64 R12, c[0x0][0x448] ;  /* 0x00011200ff0c7b82 */ /* 0x000e660000000a00 */
[----:B------:R-:W-:-:S04]  /*1f20*/  ULOP3.LUT UR5, UR5, 0xffffffc0, URZ, 0xc0, !UPT ;  /* 0xffffffc005057892 */ /* 0x000fc8000f8ec0ff */
[----:B------:R-:W-:-:S04]  /*1f30*/  UIADD3 UR5, UPT, UPT, UR7, UR4, -UR5 ;  /* 0x0000000407057290 */ /* 0x000fc8000fffe805 */
[----:B------:R-:W-:-:S06]  /*1f40*/  UIADD3 UR5, UPT, UPT, UR4, -UR5, URZ ;  /* 0x8000000504057290 */ /* 0x000fcc000fffe0ff */
[----:B------:R-:W-:-:S04]  /*1f50*/  ISETP.GE.AND P0, PT, R14, UR5, PT ;  /* 0x000000050e007c0c */ /* 0x000fc8000bf06270 */
[----:B------:R-:W-:-:S13]  /*1f60*/  ISETP.GT.U32.OR P0, PT, R14, 0x3f, P0 ;  /* 0x0000003f0e00780c */ /* 0x000fda0000704470 */
[----:B------:R-:W-:Y:S05]  /*1f70*/  @P0 BRA `(.L_x_29) ;  /* 0x00000000003c0947 */ /* 0x000fea0003800000 */
[----:B------:R-:W2:Y:S01]  /*1f80*/  LDC.64 R4, c[0x0][0x418] ;  /* 0x00010600ff047b82 */ /* 0x000ea20000000a00 */
[----:B------:R-:W3:Y:S01]  /*1f90*/  LDCU.64 UR4, c[0x0][0x420] ;  /* 0x00008400ff0477ac */ /* 0x000ee20008000a00 */
[----:B------:R-:W-:Y:S02]  /*1fa0*/  VIADD R2, R14, UR7 ;  /* 0x000000070e027c36 */ /* 0x000fe40008000000 */
[C---:B------:R-:W-:Y:S01]  /*1fb0*/  FMUL.FTZ R6, R96.reuse, 1.4426950216293334961 ;  /* 0x3fb8aa3b60067820 */ /* 0x040fe20000410000 */
[----:B------:R-:W-:Y:S01]  /*1fc0*/  IMAD.MOV.U32 R3, RZ, RZ, RZ ;  /* 0x000000ffff037224 */ /* 0x000fe200078e00ff */
[----:B------:R-:W-:Y:S02]  /*1fd0*/  FSETP.NEU.FTZ.AND P0, PT, R96, -INF , PT ;  /* 0xff8000006000780b */ /* 0x000fe40003f1d000 */
[----:B------:R-:W4:Y:S01]  /*1fe0*/  LDC.64 R8, c[0x0][0x410] ;  /* 0x00010400ff087b82 */ /* 0x000f220000000a00 */
[----:B--2---:R-:W-:-:S04]  /*1ff0*/  IMAD.WIDE.U32 R2, R4, UR13, R2 ;  /* 0x0000000d04027c25 */ /* 0x004fc8000f8e0002 */
[----:B------:R-:W-:Y:S02]  /*2000*/  IMAD R3, R5, UR13, R3 ;  /* 0x0000000d05037c24 */ /* 0x000fe4000f8e0203 */
[----:B---3--:R-:W-:-:S04]  /*2010*/  IMAD.WIDE.U32 R2, R0, UR4, R2 ;  /* 0x0000000400027c25 */ /* 0x008fc8000f8e0002 */
[----:B------:R-:W-:Y:S01]  /*2020*/  IMAD R3, R0, UR5, R3 ;  /* 0x0000000500037c24 */ /* 0x000fe2000f8e0203 */
[----:B----4-:R-:W-:-:S04]  /*2030*/  LEA R4, P1, R2, R8, 0x2 ;  /* 0x0000000802047211 */ /* 0x010fc800078210ff */
[----:B------:R-:W-:Y:S02]  /*2040*/  LEA.HI.X R5, R2, R9, R3, 0x2, P1 ;  /* 0x0000000902057211 */ /* 0x000fe400008f1403 */
[----:B------:R-:W-:-:S05]  /*2050*/  FSEL R3, R6, RZ, P0 ;  /* 0x000000ff06037208 */ /* 0x000fca0000000000 */
[----:B------:R2:W-:Y:S02]  /*2060*/  STG.E desc[UR10][R4.64], R3 ;  /* 0x0000000304007986 */ /* 0x0005e4000c10190a */
.L_x_29:
[----:B------:R-:W-:Y:S05]  /*2070*/  BSYNC.RECONVERGENT B0 ;  /* 0x0000000000007941 */ /* 0x000fea0003800200 */
.L_x_28:
[----:B------:R-:W-:Y:S01]  /*2080*/  USHF.L.U32 UR4, UR12, 0xe, URZ ;  /* 0x0000000e0c047899 */ /* 0x000fe200080006ff */
[----:B------:R-:W-:Y:S01]  /*2090*/  SHF.L.U32 R2, R14, 0x2, RZ ;  /* 0x000000020e027819 */ /* 0x000fe200000006ff */
[----:B------:R-:W3:Y:S01]  /*20a0*/  LDCU.64 UR8, c[0x0][0x458] ;  /* 0x00008b00ff0877ac */ /* 0x000ee20008000a00 */
[----:B--2---:R-:W-:-:S03]  /*20b0*/  IMAD.MOV.U32 R3, RZ, RZ, RZ ;  /* 0x000000ffff037224 */ /* 0x004fc600078e00ff */
[----:B------:R-:W-:-:S05]  /*20c0*/  LOP3.LUT R2, R2, UR4, RZ, 0xfc, !PT ;  /* 0x0000000402027c12 */ /* 0x000fca000f8efcff */
[----:B------:R-:W2:Y:S01]  /*20d0*/  LDCU.64 UR4, c[0x0][0x428] ;  /* 0x00008500ff0477ac */ /* 0x000ea20008000a00 */
[----:B0-----:R-:W-:-:S04]  /*20e0*/  IMAD.WIDE.U32 R2, R10, UR13, R2 ;  /* 0x0000000d0a027c25 */ /* 0x001fc8000f8e0002 */
[----:B------:R-:W-:Y:S01]  /*20f0*/  IMAD R3, R11, UR13, R3 ;  /* 0x0000000d0b037c24 */ /* 0x000fe2000f8e0203 */
[----:B---3--:R-:W-:Y:S01]  /*2100*/  ISETP.NE.U32.AND P0, PT, RZ, UR8, PT ;  /* 0x00000008ff007c0c */ /* 0x008fe2000bf05070 */
[----:B-1----:R-:W-:-:S03]  /*2110*/  IMAD.WIDE.U32 R2, R0, R12, R2 ;  /* 0x0000000c00027225 */ /* 0x002fc600078e0002 */
[----:B------:R-:W-:Y:S01]  /*2120*/  ISETP.NE.AND.EX P0, PT, RZ, UR9, PT, P0 ;  /* 0x00000009ff007c0c */ /* 0x000fe2000bf05300 */
[----:B------:R-:W-:-:S03]  /*2130*/  IMAD R3, R0, R13, R3 ;  /* 0x0000000d00037224 */ /* 0x000fc600078e0203 */
[----:B------:R-:W-:Y:S02]  /*2140*/  ISETP.NE.OR P0, PT, R14, RZ, !P0 ;  /* 0x000000ff0e00720c */ /* 0x000fe40004705670 */
[----:B--2---:R-:W-:-:S04]  /*2150*/  LEA R4, P1, R2, UR4, 0x2 ;  /* 0x0000000402047c11 */ /* 0x004fc8000f8210ff */
[----:B------:R-:W-:-:S05]  /*2160*/  LEA.HI.X R5, R2, UR5, R3, 0x2, P1 ;  /* 0x0000000502057c11 */ /* 0x000fca00088f1403 */
[----:B------:R0:W-:Y:S04]  /*2170*/  STG.E.128 desc[UR10][R4.64], RZ ;  /* 0x000000ff04007986 */ /* 0x0001e8000c101d0a */
        /* <DEDUP_REMOVED lines=14> */
[----:B------:R0:W-:Y:S01]  /*2260*/  STG.E.128 desc[UR10][R4.64+0xf000], RZ ;  /* 0x00f000ff04007986 */ /* 0x0001e2000c101d0a */
[----:B------:R-:W-:Y:S05]  /*2270*/  @P0 EXIT ;  /* 0x000000000000094d */ /* 0x000fea0003800000 */
[----:B0-----:R-:W0:Y:S08]  /*2280*/  LDC R5, c[0x0][0x450] ;  /* 0x00011400ff057b82 */ /* 0x001e300000000800 */
[----:B------:R-:W1:Y:S08]  /*2290*/  LDC R7, c[0x0][0x390] ;  /* 0x0000e400ff077b82 */ /* 0x000e700000000800 */
[----:B------:R-:W2:Y:S01]  /*22a0*/  LDC.64 R2, c[0x0][0x458] ;  /* 0x00011600ff027b82 */ /* 0x000ea20000000a00 */
[----:B0-----:R-:W-:-:S04]  /*22b0*/  IMAD R0, R5, UR12, R0 ;  /* 0x0000000c05007c24 */ /* 0x001fc8000f8e0200 */
[----:B-1----:R-:W-:-:S04]  /*22c0*/  IMAD R5, R0, R7, UR13 ;  /* 0x0000000d00057e24 */ /* 0x002fc8000f8e0207 */
[----:B--2---:R-:W-:-:S05]  /*22d0*/  IMAD.WIDE R2, R5, 0x4, R2 ;  /* 0x0000000405027825 */ /* 0x004fca00078e0202 */
[----:B------:R-:W-:Y:S01]  /*22e0*/  STG.E desc[UR10][R2.64], RZ ;  /* 0x000000ff02007986 */ /* 0x000fe2000c10190a */
[----:B------:R-:W-:Y:S05]  /*22f0*/  EXIT ;  /* 0x000000000000794d */ /* 0x000fea0003800000 */
.L_x_30:
        /* <DEDUP_REMOVED lines=16> */
.L_x_118:


//--------------------- .text._ZN7cutlass13device_kernelIN5flash11enable_sm90INS1_16FlashAttnBwdSm90INS1_25CollectiveMainloopBwdSm90ILi2ELi1ELi1EN4cute5tupleIJNS5_1CILi1EEES8_S8_EEENS6_IJNS7_ILi64EEENS7_ILi80EEENS7_ILi256EEEEEENS_10bfloat16_tEfNS_4arch4Sm90ELb1ELb0ELb0ELb1ELb0ELb0ELb1ELb1ELi2ELi1ELi1ELi1ELb0EEENS1_21CollectiveEpilogueBwdISD_SE_SG_Li256ELb1ELb1ELi2EEENS1_25SingleTileBwdLPTSchedulerILb1ELi80ELb0EEEEEEEEEvNT_6ParamsE --------------------------
	.section	.text._ZN7cutlass13device_kernelIN5flash11enable_sm90INS1_16FlashAttnBwdSm90INS1_25CollectiveMainloopBwdSm90ILi2ELi1ELi1EN4cute5tupleIJNS5_1CILi1EEES8_S8_EEENS6_IJNS7_ILi64EEENS7_ILi80EEENS7_ILi256EEEEEENS_10bfloat16_tEfNS_4arch4Sm90ELb1ELb0ELb0ELb1ELb0ELb0ELb1ELb1ELi2ELi1ELi1ELi1ELb0EEENS1_21CollectiveEpilogueBwdISD_SE_SG_Li256ELb1ELb1ELi2EEENS1_25SingleTileBwdLPTSchedulerILb1ELi80ELb0EEEEEEEEEvNT_6ParamsE,"ax",@progbits
	.align	128
.text._ZN7cutlass13device_kernelIN5flash11enable_sm90INS1_16FlashAttnBwdSm90INS1_25CollectiveMainloopBwdSm90ILi2ELi1ELi1EN4cute5tupleIJNS5_1CILi1EEES8_S8_EEENS6_IJNS7_ILi64EEENS7_ILi80EEENS7_ILi256EEEEEENS_10bfloat16_tEfNS_4arch4Sm90ELb1ELb0ELb0ELb1ELb0ELb0ELb1ELb1ELi2ELi1ELi1ELi1ELb0EEENS1_21CollectiveEpilogueBwdISD_SE_SG_Li256ELb1ELb1ELi2EEENS1_25SingleTileBwdLPTSchedulerILb1ELi80ELb0EEEEEEEEEvNT_6ParamsE:
        .type           _ZN7cutlass13device_kernelIN5flash11enable_sm90INS1_16FlashAttnBwdSm90INS1_25CollectiveMainloopBwdSm90ILi2ELi1ELi1EN4cute5tupleIJNS5_1CILi1EEES8_S8_EEENS6_IJNS7_ILi64EEENS7_ILi80EEENS7_ILi256EEEEEENS_10bfloat16_tEfNS_4arch4Sm90ELb1ELb0ELb0ELb1ELb0ELb0ELb1ELb1ELi2ELi1ELi1ELi1ELb0EEENS1_21CollectiveEpilogueBwdISD_SE_SG_Li256ELb1ELb1ELi2EEENS1_25SingleTileBwdLPTSchedulerILb1ELi80ELb0EEEEEEEEEvNT_6ParamsE,@function
        .size           _ZN7cutlass13device_kernelIN5flash11enable_sm90INS1_16FlashAttnBwdSm90INS1_25CollectiveMainloopBwdSm90ILi2ELi1ELi1EN4cute5tupleIJNS5_1CILi1EEES8_S8_EEENS6_IJNS7_ILi64EEENS7_ILi80EEENS7_ILi256EEEEEENS_10bfloat16_tEfNS_4arch4Sm90ELb1ELb0ELb0ELb1ELb0ELb0ELb1ELb1ELi2ELi1ELi1ELi1ELb0EEENS1_21CollectiveEpilogueBwdISD_SE_SG_Li256ELb1ELb1ELi2EEENS1_25SingleTileBwdLPTSchedulerILb1ELi80ELb0EEEEEEEEEvNT_6ParamsE,(.L_x_119 - _ZN7cutlass13device_kernelIN5flash11enable_sm90INS1_16FlashAttnBwdSm90INS1_25CollectiveMainloopBwdSm90ILi2ELi1ELi1EN4cute5tupleIJNS5_1CILi1EEES8_S8_EEENS6_IJNS7_ILi64EEENS7_ILi80EEENS7_ILi256EEEEEENS_10bfloat16_tEfNS_4arch4Sm90ELb1ELb0ELb0ELb1ELb0ELb0ELb1ELb1ELi2ELi1ELi1ELi1ELb0EEENS1_21CollectiveEpilogueBwdISD_SE_SG_Li256ELb1ELb1ELi2EEENS1_25SingleTileBwdLPTSchedulerILb1ELi80ELb0EEEEEEEEEvNT_6ParamsE)
        .other          _ZN7cutlass13device_kernelIN5flash11enable_sm90INS1_16FlashAttnBwdSm90INS1_25CollectiveMainloopBwdSm90ILi2ELi1ELi1EN4cute5tupleIJNS5_1CILi1EEES8_S8_EEENS6_IJNS7_ILi64EEENS7_ILi80EEENS7_ILi256EEEEEENS_10bfloat16_tEfNS_4arch4Sm90ELb1ELb0ELb0ELb1ELb0ELb0ELb1ELb1ELi2ELi1ELi1ELi1ELb0EEENS1_21CollectiveEpilogueBwdISD_SE_SG_Li256ELb1ELb1ELi2EEENS1_25SingleTileBwdLPTSchedulerILb1ELi80ELb0EEEEEEEEEvNT_6ParamsE,@"STO_CUDA_ENTRY STV_DEFAULT"
_ZN7cutlass13device_kernelIN5flash11enable_sm90INS1_16FlashAttnBwdSm90INS1_25CollectiveMainloopBwdSm90ILi2ELi1ELi1EN4cute5tupleIJNS5_1CILi1EEES8_S8_EEENS6_IJNS7_ILi64EEENS7_ILi80EEENS7_ILi256EEEEEENS_10bfloat16_tEfNS_4arch4Sm90ELb1ELb0ELb0ELb1ELb0ELb0ELb1ELb1ELi2ELi1ELi1ELi1ELb0EEENS1_21CollectiveEpilogueBwdISD_SE_SG_Li256ELb1ELb1ELi2EEENS1_25SingleTileBwdLPTSchedulerILb1ELi80ELb0EEEEEEEEEvNT_6ParamsE:
[----:B------:R-:W-:Y:S01]  /*0000*/  LDC R1, c[0x0][0x37c] ;  /* 0x0000df00ff017b82 */ /* 0x000fe20000000800 */
[----:B------:R-:W-:Y:S05]  /*0010*/  EXIT ;  /* 0x000000000000794d */ /* 0x000fea0003800000 */
.L_x_31:
        /* <DEDUP_REMOVED lines=14> */
.L_x_119:


//--------------------- .text._ZN7cutlass13device_kernelIN5flash32FlashAttnBwdPostprocessConvertdQIN4cute5tupleIJNS3_1CILi80EEENS5_ILi256EEEEEENS_10bfloat16_tEfNS_4arch4Sm90ELi256ENS3_8TiledMMAINS3_8MMA_AtomIJNS3_4SM904GMMA27MMA_64x16x16_F32BF16BF16_SSILNSF_5MajorE1ELSH_1ELNSF_7ScaleInE1ELSI_1EEEEEENS3_6LayoutINS4_IJNS5_ILi2EEENS5_ILi1EEESN_EEENS4_IJSN_NS5_ILi0EEESP_EEEEENS4_IJNS3_10UnderscoreESS_SS_EEEEELb1EEEEEvNT_6ParamsE --------------------------
	.section	.text._ZN7cutlass13device_kernelIN5flash32FlashAttnBwdPostprocessConvertdQIN4cute5tupleIJNS3_1CILi80EEENS5_ILi256EEEEEENS_10bfloat16_tEfNS_4arch4Sm90ELi256ENS3_8TiledMMAINS3_8MMA_AtomIJNS3_4SM904GMMA27MMA_64x16x16_F32BF16BF16_SSILNSF_5MajorE1ELSH_1ELNSF_7ScaleInE1ELSI_1EEEEEENS3_6LayoutINS4_IJNS5_ILi2EEENS5_ILi1EEESN_EEENS4_IJSN_NS5_ILi0EEESP_EEEEENS4_IJNS3_10UnderscoreESS_SS_EEEEELb1EEEEEvNT_6ParamsE,"ax",@progbits
	.align	128
.text._ZN7cutlass13device_kernelIN5flash32FlashAttnBwdPostprocessConvertdQIN4cute5tupleIJNS3_1CILi80EEENS5_ILi256EEEEEENS_10bfloat16_tEfNS_4arch4Sm90ELi256ENS3_8TiledMMAINS3_8MMA_AtomIJNS3_4SM904GMMA27MMA_64x16x16_F32BF16BF16_SSILNSF_5MajorE1ELSH_1ELNSF_7ScaleInE1ELSI_1EEEEEENS3_6LayoutINS4_IJNS5_ILi2EEENS5_ILi1EEESN_EEENS4_IJSN_NS5_ILi0EEESP_EEEEENS4_IJNS3_10UnderscoreESS_SS_EEEEELb1EEEEEvNT_6ParamsE:
        .type           _ZN7cutlass13device_kernelIN5flash32FlashAttnBwdPostprocessConvertdQIN4cute5tupleIJNS3_1CILi80EEENS5_ILi256EEEEEENS_10bfloat16_tEfNS_4arch4Sm90ELi256ENS3_8TiledMMAINS3_8MMA_AtomIJNS3_4SM904GMMA27MMA_64x16x16_F32BF16BF16_SSILNSF_5MajorE1ELSH_1ELNSF_7ScaleInE1ELSI_1EEEEEENS3_6LayoutINS4_IJNS5_ILi2EEENS5_ILi1EEESN_EEENS4_IJSN_NS5_ILi0EEESP_EEEEENS4_IJNS3_10UnderscoreESS_SS_EEEEELb1EEEEEvNT_6ParamsE,@function
        .size           _ZN7cutlass13device_kernelIN5flash32FlashAttnBwdPostprocessConvertdQIN4cute5tupleIJNS3_1CILi80EEENS5_ILi256EEEEEENS_10bfloat16_tEfNS_4arch4Sm90ELi256ENS3_8TiledMMAINS3_8MMA_AtomIJNS3_4SM904GMMA27MMA_64x16x16_F32BF16BF16_SSILNSF_5MajorE1ELSH_1ELNSF_7ScaleInE1ELSI_1EEEEEENS3_6LayoutINS4_IJNS5_ILi2EEENS5_ILi1EEESN_EEENS4_IJSN_NS5_ILi0EEESP_EEEEENS4_IJNS3_10UnderscoreESS_SS_EEEEELb1EEEEEvNT_6ParamsE,(.L_x_120 - _ZN7cutlass13device_kernelIN5flash32FlashAttnBwdPostprocessConvertdQIN4cute5tupleIJNS3_1CILi80EEENS5_ILi256EEEEEENS_10bfloat16_tEfNS_4arch4Sm90ELi256ENS3_8TiledMMAINS3_8MMA_AtomIJNS3_4SM904GMMA27MMA_64x16x16_F32BF16BF16_SSILNSF_5MajorE1ELSH_1ELNSF_7ScaleInE1ELSI_1EEEEEENS3_6LayoutINS4_IJNS5_ILi2EEENS5_ILi1EEESN_EEENS4_IJSN_NS5_ILi0EEESP_EEEEENS4_IJNS3_10UnderscoreESS_SS_EEEEELb1EEEEEvNT_6ParamsE)
        .other          _ZN7cutlass13device_kernelIN5flash32FlashAttnBwdPostprocessConvertdQIN4cute5tupleIJNS3_1CILi80EEENS5_ILi256EEEEEENS_10bfloat16_tEfNS_4arch4Sm90ELi256ENS3_8TiledMMAINS3_8MMA_AtomIJNS3_4SM904GMMA27MMA_64x16x16_F32BF16BF16_SSILNSF_5MajorE1ELSH_1ELNSF_7ScaleInE1ELSI_1EEEEEENS3_6LayoutINS4_IJNS5_ILi2EEENS5_ILi1EEESN_EEENS4_IJSN_NS5_ILi0EEESP_EEEEENS4_IJNS3_10UnderscoreESS_SS_EEEEELb1EEEEEvNT_6ParamsE,@"STO_CUDA_ENTRY STV_DEFAULT"
_ZN7cutlass13device_kernelIN5flash32FlashAttnBwdPostprocessConvertdQIN4cute5tupleIJNS3_1CILi80EEENS5_ILi256EEEEEENS_10bfloat16_tEfNS_4arch4Sm90ELi256ENS3_8TiledMMAINS3_8MMA_AtomIJNS3_4SM904GMMA27MMA_64x16x16_F32BF16BF16_SSILNSF_5MajorE1ELSH_1ELNSF_7ScaleInE1ELSI_1EEEEEENS3_6LayoutINS4_IJNS5_ILi2EEENS5_ILi1EEESN_EEENS4_IJSN_NS5_ILi0EEESP_EEEEENS4_IJNS3_10UnderscoreESS_SS_EEEEELb1EEEEEvNT_6ParamsE:
[----:B------:R-:W-:Y:S08]  /*0000*/  LDC R1, c[0x0][0x37c] ;  /* 0x0000df00ff017b82 */ /* 0x000ff00000000800 */
[----:B------:R-:W0:Y:S01]  /*0010*/  LDC.64 R10, c[0x0][0x3e0] ;  /* 0x0000f800ff0a7b82 */ /* 0x000e220000000a00 */
[----:B------:R-:W1:Y:S01]  /*0020*/  S2R R74, SR_CTAID.X ;  /* 0x00000000004a7919 */ /* 0x000e620000002500 */
[----:B------:R-:W2:Y:S01]  /*0030*/  LDCU.64 UR8, c[0x0][0x358] ;  /* 0x00006b00ff0877ac */ /* 0x000ea20008000a00 */
[----:B------:R-:W3:Y:S01]  /*0040*/  S2R R9, SR_CTAID.Z ;  /* 0x0000000000097919 */ /* 0x000ee20000002700 */
[----:B0-----:R-:W-:-:S04]  /*0050*/  ISETP.NE.U32.AND P0, PT, R10, RZ, PT ;  /* 0x000000ff0a00720c */ /* 0x001fc80003f05070 */
[----:B------:R-:W-:-:S13]  /*0060*/  ISETP.NE.AND.EX P2, PT, R11, RZ, PT, P0 ;  /* 0x000000ff0b00720c */ /* 0x000fda0003f45300 */
[----:B-123--:R-:W-:Y:S05]  /*0070*/  @P2 BRA `(.L_x_32) ;  /* 0x0000000000202947 */ /* 0x00efea0003800000 */
[----:B------:R-:W0:Y:S01]  /*0080*/  LDCU.64 UR4, c[0x0][0x3e8] ;  /* 0x00007d00ff0477ac */ /* 0x000e220008000a00 */
[----:B------:R-:W1:Y:S01]  /*0090*/  LDC R75, c[0x0][0x3b0] ;  /* 0x0000ec00ff4b7b82 */ /* 0x000e620000000800 */
[----:B------:R-:W-:Y:S02]  /*00a0*/  CS2R R4, SRZ ;  /* 0x0000000000047805 */ /* 0x000fe4000001ff00 */
[----:B------:R-:W-:Y:S01]  /*00b0*/  CS2R R2, SRZ ;  /* 0x0000000000027805 */ /* 0x000fe2000001ff00 */
[----:B0-----:R-:W-:-:S04]  /*00c0*/  UISETP.NE.U32.AND UP0, UPT, UR4, URZ, UPT ;  /* 0x000000ff0400728c */ /* 0x001fc8000bf05070 */
[----:B------:R-:W-:-:S09]  /*00d0*/  UISETP.NE.AND.EX UP0, UPT, UR5, URZ, UPT, UP0 ;  /* 0x000000ff0500728c */ /* 0x000fd2000bf05300 */
[----:B------:R-:W-:Y:S05]  /*00e0*/  BRA.U !UP0, `(.L_x_33) ;  /* 0x0000000108547547 */ /* 0x000fea000b800000 */
[----:B------:R-:W-:Y:S05]  /*00f0*/  BRA `(.L_x_34) ;  /* 0x0000000000387947 */ /* 0x000fea0003800000 */
.L_x_32:
[----:B------:R-:W0:Y:S01]  /*0100*/  LDC.64 R6, c[0x0][0x3e0] ;  /* 0x0000f800ff067b82 */ /* 0x000e220000000a00 */
[----:B------:R-:W1:Y:S01]  /*0110*/  LDCU.64 UR4, c[0x0][0x3e8] ;  /* 0x00007d00ff0477ac */ /* 0x000e620008000a00 */
[----:B0-----:R-:W-:-:S05]  /*0120*/  IMAD.WIDE.U32 R6, R9, 0x4, R6 ;  /* 0x0000000409067825 */ /* 0x001fca00078e0006 */
[----:B------:R-:W2:Y:S01]  /*0130*/  LDG.E R2, desc[UR8][R6.64] ;  /* 0x0000000806027981 */ /* 0x000ea2000c1e1900 */
[----:B-1----:R-:W-:-:S04]  /*0140*/  UISETP.NE.U32.AND UP0, UPT, UR4, URZ, UPT ;  /* 0x000000ff0400728c */ /* 0x002fc8000bf05070 */
[----:B------:R-:W-:Y:S01]  /*0150*/  UISETP.NE.AND.EX UP0, UPT, UR5, URZ, UPT, UP0 ;  /* 0x000000ff0500728c */ /* 0x000fe2000bf05300 */
[----:B--2---:R-:W-:-:S04]  /*0160*/  IMAD R0, R9, 0x50, R2 ;  /* 0x0000005009007824 */ /* 0x004fc800078e0202 */
[----:B------:R-:W-:-:S05]  /*0170*/  IMAD.HI R0, R0, 0x66666667, RZ ;  /* 0x6666666700007827 */ /* 0x000fca00078e02ff */
[----:B------:R-:W-:-:S04]  /*0180*/  SHF.R.U32.HI R3, RZ, 0x1f, R0 ;  /* 0x0000001fff037819 */ /* 0x000fc80000011600 */
[----:B------:R-:W-:-:S05]  /*0190*/  LEA.HI R3, R0, R3, RZ, 0x1b ;  /* 0x0000000300037211 */ /* 0x000fca00078fd8ff */
[----:B------:R-:W-:Y:S01]  /*01a0*/  IMAD R4, R3, 0x5000, RZ ;  /* 0x0000500003047824 */ /* 0x000fe200078e02ff */
[----:B------:R-:W-:-:S04]  /*01b0*/  SHF.R.S32.HI R3, RZ, 0x1f, R2 ;  /* 0x0000001fff037819 */ /* 0x000fc80000011402 */
[----:B------:R-:W-:Y:S01]  /*01c0*/  SHF.R.S32.HI R5, RZ, 0x1f, R4 ;  /* 0x0000001fff057819 */ /* 0x000fe20000011404 */
[----:B------:R-:W-:Y:S06]  /*01d0*/  BRA.U !UP0, `(.L_x_35) ;  /* 0x0000000108107547 */ /* 0x000fec000b800000 */
.L_x_34:
[----:B------:R-:W0:Y:S02]  /*01e0*/  LDC.64 R6, c[0x0][0x3e8] ;  /* 0x0000fa00ff067b82 */ /* 0x000e240000000a00 */
[----:B0-----:R-:W-:-:S05]  /*01f0*/  IMAD.WIDE.U32 R6, R9, 0x4, R6 ;  /* 0x0000000409067825 */ /* 0x001fca00078e0006 */
[----:B-1----:R0:W5:Y:S01]  /*0200*/  LDG.E R75, desc[UR8][R6.64] ;  /* 0x00000008064b7981 */ /* 0x002162000c1e1900 */
[----:B------:R-:W-:Y:S05]  /*0210*/  BRA `(.L_x_33) ;  /* 0x0000000000087947 */ /* 0x000fea0003800000 */
.L_x_35:
[----:B------:R-:W2:Y:S02]  /*0220*/  LDG.E R7, desc[UR8][R6.64+0x4] ;  /* 0x0000040806077981 */ /* 0x000ea4000c1e1900 */
[----:B--2---:R-:W-:-:S07]  /*0230*/  IADD3 R75, PT, PT, -R2, R7, RZ ;  /* 0x00000007024b7210 */ /* 0x004fce0007ffe1ff */
.L_x_33:
[----:B------:R-:W-:Y:S01]  /*0240*/  IMAD R0, R74, 0x50, RZ ;  /* 0x000000504a007824 */ /* 0x000fe200078e02ff */
[----:B------:R-:W-:-:S04]  /*0250*/  ISETP.NE.AND.EX P0, PT, R11, RZ, PT, P0 ;  /* 0x000000ff0b00720c */ /* 0x000fc80003f05300 */
[----:B-1---5:R-:W-:-:S13]  /*0260*/  ISETP.GE.AND P1, PT, R0, R75, PT ;  /* 0x0000004b0000720c */ /* 0x022fda0003f26270 */
[----:B------:R-:W-:Y:S05]  /*0270*/  @P1 EXIT P0 ;  /* 0x000000000000194d */ /* 0x000fea0000000000 */
[----:B------:R-:W1:Y:S01]  /*0280*/  S2R R76, SR_CTAID.Y ;  /* 0x00000000004c7919 */ /* 0x000e620000002600 */
[----:B0-----:R-:W1:Y:S01]  /*0290*/  LDC.64 R6, c[0x0][0x398] ;  /* 0x0000e600ff067b82 */ /* 0x001e620000000a00 */
[----:B------:R-:W-:Y:S01]  /*02a0*/  IMAD R13, R74, 0x5000, RZ ;  /* 0x000050004a0d7824 */ /* 0x000fe200078e02ff */
[----:B------:R-:W-:Y:S01]  /*02b0*/  SEL R0, R9, RZ, !P2 ;  /* 0x000000ff09007207 */ /* 0x000fe20005000000 */
[----:B------:R-:W0:Y:S01]  /*02c0*/  S2R R36, SR_TID.X ;  /* 0x0000000000247919 */ /* 0x000e220000002100 */
[----:B------:R-:W-:Y:S02]  /*02d0*/  BSSY.RECONVERGENT B0, `(.L_x_36) ;  /* 0x0000023000007945 */ /* 0x000fe40003800200 */
[----:B------:R-:W-:Y:S01]  /*02e0*/  IADD3 R4, P0, PT, R13, R4, RZ ;  /* 0x000000040d047210 */ /* 0x000fe20007f1e0ff */
[----:B------:R-:W2:Y:S01]  /*02f0*/  S2R R8, SR_CgaCtaId ;  /* 0x0000000000087919 */ /* 0x000ea20000008800 */
[----:B------:R-:W3:Y:S03]  /*0300*/  LDC.64 R10, c[0x0][0x3a0] ;  /* 0x0000e800ff0a7b82 */ /* 0x000ee60000000a00 */
[----:B------:R-:W-:-:S05]  /*0310*/  IMAD.X R5, RZ, RZ, R5, P0 ;  /* 0x000000ffff057224 */ /* 0x000fca00000e0605 */
[----:B------:R-:W4:Y:S01]  /*0320*/  LDC.64 R12, c[0x0][0x380] ;  /* 0x0000e000ff0c7b82 */ /* 0x000f220000000a00 */
[----:B-1----:R-:W-:Y:S01]  /*0330*/  IMAD.WIDE.U32 R4, R76, R6, R4 ;  /* 0x000000064c047225 */ /* 0x002fe200078e0004 */
[----:B0-----:R-:W-:-:S03]  /*0340*/  ISETP.NE.AND P0, PT, R36, RZ, PT ;  /* 0x000000ff2400720c */ /* 0x001fc60003f05270 */
[----:B------:R-:W-:Y:S02]  /*0350*/  IMAD R5, R76, R7, R5 ;  /* 0x000000074c057224 */ /* 0x000fe400078e0205 */
[----:B---3--:R-:W-:-:S04]  /*0360*/  IMAD.WIDE.U32 R4, R0, R10, R4 ;  /* 0x0000000a00047225 */ /* 0x008fc800078e0004 */
[----:B------:R-:W-:Y:S01]  /*0370*/  IMAD R5, R0, R11, R5 ;  /* 0x0000000b00057224 */ /* 0x000fe200078e0205 */
[----:B----4-:R-:W-:-:S04]  /*0380*/  LEA R12, P1, R4, R12, 0x2 ;  /* 0x0000000c040c7211 */ /* 0x010fc800078210ff */
[----:B------:R-:W-:Y:S01]  /*0390*/  LEA.HI.X R5, R4, R13, R5, 0x2, P1 ;  /* 0x0000000d04057211 */ /* 0x000fe200008f1405 */
[----:B--2---:R-:W-:Y:S08]  /*03a0*/  @P0 BRA `(.L_x_37) ;  /* 0x0000000000540947 */ /* 0x004ff00003800000 */
[----:B------:R-:W0:Y:S01]  /*03b0*/  S2UR UR7, SR_CgaCtaId ;  /* 0x00000000000779c3 */ /* 0x000e220000008800 */
[----:B------:R-:W-:Y:S01]  /*03c0*/  UMOV UR6, 0x400 ;  /* 0x0000040000067882 */ /* 0x000fe20000000000 */
[----:B------:R-:W-:Y:S01]  /*03d0*/  UMOV UR4, 0x1 ;  /* 0x0000000100047882 */ /* 0x000fe20000000000 */
[----:B------:R-:W-:Y:S01]  /*03e0*/  HFMA2 R4, -RZ, RZ, 5.9604644775390625e-08, 2 ;  /* 0x00014000ff047431 */ /* 0x000fe200000001ff */
[----:B------:R-:W-:-:S04]  /*03f0*/  UIADD3 UR4, UPT, UPT, -UR4, 0x100000, URZ ;  /* 0x0010000004047890 */ /* 0x000fc8000fffe1ff */
[----:B------:R-:W-:Y:S02]  /*0400*/  USHF.L.U32 UR5, UR4, 0xb, URZ ;  /* 0x0000000b04057899 */ /* 0x000fe400080006ff */
[----:B------:R-:W-:Y:S01]  /*0410*/  USHF.L.U32 UR4, UR4, 0x1, URZ ;  /* 0x0000000104047899 */ /* 0x000fe200080006ff */
[----:B------:R-:W-:Y:S01]  /*0420*/  PLOP3.LUT P0, PT, PT, PT, PT, 0x80, 0x8 ;  /* 0x000000000008781c */ /* 0x000fe20003f0f070 */
[----:B------:R-:W-:Y:S01]  /*0430*/  UMOV UR10, 0x1400 ;  /* 0x00001400000a7882 */ /* 0x000fe20000000000 */
[----:B0-----:R-:W-:-:S04]  /*0440*/  ULEA UR6, UR7, UR6, 0x18 ;  /* 0x0000000607067291 */ /* 0x001fc8000f8ec0ff */
[----:B------:R-:W-:Y:S01]  /*0450*/  UIADD3 UR7, UPT, UPT, UR6, 0x1e000, URZ ;  /* 0x0001e00006077890 */ /* 0x000fe2000fffe0ff */
[----:B------:R-:W0:Y:S07]  /*0460*/  FENCE.VIEW.ASYNC.S ;  /* 0x00000000000073c6 */ /* 0x000e2e0000000000 */
[----:B0-----:R0:W1:Y:S02]  /*0470*/  SYNCS.EXCH.64 URZ, [UR6+0x1e000], UR4 ;  /* 0x01e0000406ff75b2 */ /* 0x0010640008000100 */
[----:B0-----:R-:W-:-:S02]  /*0480*/  R2UR UR4, R12 ;  /* 0x000000000c0472ca */ /* 0x001fc400000e0000 */
[----:B------:R-:W-:Y:S01]  /*0490*/  R2UR UR5, R5 ;  /* 0x00000000050572ca */ /* 0x000fe200000e0000 */
[----:B-1----:R0:W-:-:S14]  /*04a0*/  SYNCS.ARRIVE.TRANS64 RZ, [UR6+0x1e000], R4 ;  /* 0x01e00004ffff79a7 */ /* 0x0021dc0008000006 */
.L_x_38:
[----:B------:R-:W-:Y:S01]  /*04b0*/  @P0 ELECT P1, URZ, PT ;  /* 0x0000000000ff082f */ /* 0x000fe20003820000 */
[----:B------:R1:W-:-:S12]  /*04c0*/  UBLKCP.S.G [UR6], [UR4], UR10 ;  /* 0x00000006040073ba */ /* 0x0003d8000800020a */
[----:B------:R-:W-:Y:S02]  /*04d0*/  @P1 PLOP3.LUT P0, PT, P1, PT, PT, 0x8, 0x80 ;  /* 0x000000000080181c */ /* 0x000fe40000f0e170 */
[----:B------:R-:W-:-:S11]  /*04e0*/  PLOP3.LUT P1, PT, PT, PT, PT, 0x8, 0x80 ;  /* 0x000000000080781c */ /* 0x000fd60003f2e170 */
[----:B-1----:R-:W-:Y:S05]  /*04f0*/  @P0 BRA.U.ANY `(.L_x_38) ;  /* 0xfffffffd00ec0947 */ /* 0x002fea000393ffff */
.L_x_37:
[----:B------:R-:W-:Y:S05]  /*0500*/  BSYNC.RECONVERGENT B0 ;  /* 0x0000000000007941 */ /* 0x000fea0003800200 */
.L_x_36:
[----:B------:R-:W-:Y:S01]  /*0510*/  BAR.SYNC.DEFER_BLOCKING 0x0 ;  /* 0x0000000000007b1d */ /* 0x000fe20000010000 */
[----:B------:R-:W-:Y:S02]  /*0520*/  MOV R79, 0x400 ;  /* 0x00000400004f7802 */ /* 0x000fe40000000f00 */
[----:B0-----:R-:W-:Y:S02]  /*0530*/  SHF.L.U32 R4, RZ, 0x1f, RZ ;  /* 0x0000001fff047819 */ /* 0x001fe400000006ff */
[----:B------:R-:W-:-:S07]  /*0540*/  LEA R79, R8, R79, 0x18 ;  /* 0x0000004f084f7211 */ /* 0x000fce00078ec0ff */
.L_x_39:
[----:B0-----:R0:W1:Y:S02]  /*0550*/  SYNCS.PHASECHK.TRANS64.TRYWAIT P0, [R79+URZ+0x1e000], R4 ;  /* 0x01e000044f0075a7 */ /* 0x00106400080011ff */
[----:B-1----:R-:W-:Y:S05]  /*0560*/  @!P0 NANOSLEEP.SYNCS 0x989680 ;  /* 0x009896800000895d */ /* 0x002fea0003900000 */
[----:B------:R-:W1:Y:S02]  /*0570*/  @!P0 SYNCS.PHASECHK.TRANS64 P0, [R79+URZ+0x1e000], R4 ;  /* 0x01e000044f0085a7 */ /* 0x000e6400080010ff */
[----:B-1----:R-:W-:Y:S05]  /*0580*/  @!P0 BRA `(.L_x_39) ;  /* 0xfffffffc00f08947 */ /* 0x002fea000383ffff */
[C---:B------:R-:W-:Y:S01]  /*0590*/  IMAD.SHL.U32 R28, R36.reuse, 0x10, RZ ;  /* 0x00000010241c7824 */ /* 0x040fe200078e00ff */
[--C-:B0-----:R-:W-:Y:S01]  /*05a0*/  SHF.R.U32.HI R4, RZ, 0x7, R36.reuse ;  /* 0x00000007ff047819 */ /* 0x101fe20000011624 */
[----:B------:R-:W-:Y:S01]  /*05b0*/  IMAD.SHL.U32 R77, R36, 0x8, RZ ;  /* 0x00000008244d7824 */ /* 0x000fe200078e00ff */
[----:B------:R-:W0:Y:S01]  /*05c0*/  LDCU UR4, c[0x0][0x3d8] ;  /* 0x00007b00ff0477ac */ /* 0x000e220008000800 */
[----:B------:R-:W-:Y:S01]  /*05d0*/  SHF.R.U32.HI R31, RZ, 0x1, R36 ;  /* 0x00000001ff1f7819 */ /* 0x000fe20000011624 */
[----:B------:R-:W-:Y:S01]  /*05e0*/  IMAD R75, R74, -0x50, R75 ;  /* 0xffffffb04a4b7824 */ /* 0x000fe200078e024b */
[C---:B------:R-:W-:Y:S01]  /*05f0*/  LOP3.LUT R5, R28.reuse, 0x7f0, RZ, 0xc0, !PT ;  /* 0x000007f01c057812 */ /* 0x040fe200078ec0ff */
[----:B------:R-:W1:Y:S01]  /*0600*/  LDCU.64 UR6, c[0x0][0x3c8] ;  /* 0x00007900ff0677ac */ /* 0x000e620008000a00 */
[----:B------:R-:W-:Y:S01]  /*0610*/  LOP3.LUT R30, R77, 0x8, RZ, 0xc0, !PT ;  /* 0x000000084d1e7812 */ /* 0x000fe200078ec0ff */
[----:B------:R-:W-:Y:S01]  /*0620*/  BSSY.RECONVERGENT B0, `(.L_x_40) ;  /* 0x00000d4000007945 */ /* 0x000fe20003800200 */
[----:B------:R-:W-:Y:S01]  /*0630*/  LOP3.LUT R29, R28, 0x40, RZ, 0xc0, !PT ;  /* 0x000000401c1d7812 */ /* 0x000fe200078ec0ff */
[----:B------:R-:W-:Y:S01]  /*0640*/  IMAD R4, R4, 0xa000, R5 ;  /* 0x0000a00004047824 */ /* 0x000fe200078e0205 */
[C---:B------:R-:W-:Y:S01]  /*0650*/  LOP3.LUT R33, R31.reuse, 0xf, RZ, 0xc0, !PT ;  /* 0x0000000f1f217812 */ /* 0x040fe200078ec0ff */
[----:B------:R-:W2:Y:S01]  /*0660*/  LDCU.64 UR10, c[0x0][0x3d0] ;  /* 0x00007a00ff0a77ac */ /* 0x000ea20008000a00 */
[----:B------:R-:W-:-:S02]  /*0670*/  LOP3.LUT R34, R31, 0x30, RZ, 0xc0, !PT ;  /* 0x000000301f227812 */ /* 0x000fc400078ec0ff */
[----:B------:R-:W-:Y:S02]  /*0680*/  IADD3 R78, PT, PT, R79, R4, RZ ;  /* 0x000000044f4e7210 */ /* 0x000fe40007ffe0ff */
[----:B------:R-:W-:Y:S01]  /*0690*/  LOP3.LUT R31, R30, 0x40, R31, 0xf8, !PT ;  /* 0x000000401e1f7812 */ /* 0x000fe200078ef81f */
[----:B------:R-:W-:Y:S01]  /*06a0*/  IMAD R33, R33, 0x500, R34 ;  /* 0x0000050021217824 */ /* 0x000fe200078e0222 */
[--C-:B------:R-:W-:Y:S01]  /*06b0*/  SHF.R.U32.HI R73, RZ, 0x5, R36.reuse ;  /* 0x00000005ff497819 */ /* 0x100fe20000011624 */
[----:B------:R-:W0:Y:S01]  /*06c0*/  LDS.128 R24, [R78] ;  /* 0x000000004e187984 */ /* 0x000e220000000c00 */
[----:B------:R-:W-:Y:S02]  /*06d0*/  LOP3.LUT R28, R28, 0x30, RZ, 0xc0, !PT ;  /* 0x000000301c1c7812 */ /* 0x000fe400078ec0ff */
[----:B------:R-:W-:Y:S01]  /*06e0*/  SHF.R.U32.HI R30, RZ, 0x4, R36 ;  /* 0x00000004ff1e7819 */ /* 0x000fe20000011624 */
[----:B------:R-:W3:Y:S01]  /*06f0*/  LDS.128 R4, [R78+0x1000] ;  /* 0x001000004e047984 */ /* 0x000ee20000000c00 */
[----:B------:R-:W-:Y:S01]  /*0700*/  SHF.L.U32 R32, R36, 0x1, RZ ;  /* 0x0000000124207819 */ /* 0x000fe200000006ff */
[----:B------:R-:W-:Y:S01]  /*0710*/  IMAD R28, R73, 0x500, R28 ;  /* 0x00000500491c7824 */ /* 0x000fe200078e021c */
[----:B------:R-:W-:Y:S01]  /*0720*/  LOP3.LUT R29, R29, 0x8, R36, 0xf8, !PT ;  /* 0x000000081d1d7812 */ /* 0x000fe200078ef824 */
[----:B------:R-:W4:Y:S01]  /*0730*/  LDS.128 R16, [R78+0x800] ;  /* 0x000800004e107984 */ /* 0x000f220000000c00 */
[----:B------:R-:W-:-:S02]  /*0740*/  LOP3.LUT R30, R31, 0x8, R30, 0x78, !PT ;  /* 0x000000081f1e7812 */ /* 0x000fc400078e781e */
[----:B------:R-:W-:Y:S01]  /*0750*/  LOP3.LUT R29, R29, 0x8, R32, 0x78, !PT ;  /* 0x000000081d1d7812 */ /* 0x000fe200078e7820 */
[----:B------:R-:W5:Y:S01]  /*0760*/  LDS.128 R8, [R78+0x1800] ;  /* 0x001800004e087984 */ /* 0x000f620000000c00 */
[----:B------:R-:W-:Y:S01]  /*0770*/  LOP3.LUT R80, R77, 0x80, RZ, 0xc0, !PT ;  /* 0x000000804d507812 */ /* 0x000fe200078ec0ff */
[----:B------:R-:W-:Y:S02]  /*0780*/  IMAD.IADD R72, R33, 0x1, R30 ;  /* 0x0000000121487824 */ /* 0x000fe400078e021e */
[----:B------:R-:W1:Y:S01]  /*0790*/  LDS.128 R12, [R78+0x2000] ;  /* 0x002000004e0c7984 */ /* 0x000e620000000c00 */
[----:B------:R-:W-:-:S03]  /*07a0*/  IADD3 R80, PT, PT, R29, R28, R80 ;  /* 0x0000001c1d507210 */ /* 0x000fc60007ffe050 */
[----:B------:R-:W2:Y:S01]  /*07b0*/  LDS.128 R20, [R78+0x2800] ;  /* 0x002800004e147984 */ /* 0x000ea20000000c00 */
[----:B------:R-:W-:-:S03]  /*07c0*/  LEA R80, R80, R79, 0x1 ;  /* 0x0000004f50507211 */ /* 0x000fc600078e08ff */
[----:B------:R-:W2:Y:S04]  /*07d0*/  LDS.128 R52, [R78+0x7800] ;  /* 0x007800004e347984 */ /* 0x000ea80000000c00 */
[----:B------:R-:W2:Y:S04]  /*07e0*/  LDS.128 R64, [R78+0x9000] ;  /* 0x009000004e407984 */ /* 0x000ea80000000c00 */
[----:B------:R-:W2:Y:S04]  /*07f0*/  LDS.128 R56, [R78+0x8000] ;  /* 0x008000004e387984 */ /* 0x000ea80000000c00 */
[----:B------:R-:W2:Y:S01]  /*0800*/  LDS.128 R60, [R78+0x8800] ;  /* 0x008800004e3c7984 */ /* 0x000ea20000000c00 */
[----:B0-----:R-:W-:Y:S01]  /*0810*/  FMUL.FTZ R24, R24, UR4 ;  /* 0x0000000418187c20 */ /* 0x001fe20008410000 */
[----:B------:R-:W-:Y:S01]  /*0820*/  FMUL.FTZ R25, R25, UR4 ;  /* 0x0000000419197c20 */ /* 0x000fe20008410000 */
[----:B------:R-:W-:Y:S01]  /*0830*/  FMUL.FTZ R26, R26, UR4 ;  /* 0x000000041a1a7c20 */ /* 0x000fe20008410000 */
[----:B------:R-:W-:Y:S01]  /*0840*/  FMUL.FTZ R27, R27, UR4 ;  /* 0x000000041b1b7c20 */ /* 0x000fe20008410000 */
[----:B---3--:R-:W-:Y:S01]  /*0850*/  FMUL.FTZ R32, R4, UR4 ;  /* 0x0000000404207c20 */ /* 0x008fe20008410000 */
[----:B------:R-:W-:Y:S01]  /*0860*/  FMUL.FTZ R33, R5, UR4 ;  /* 0x0000000405217c20 */ /* 0x000fe20008410000 */
[----:B------:R-:W-:Y:S01]  /*0870*/  FMUL.FTZ R34, R6, UR4 ;  /* 0x0000000406227c20 */ /* 0x000fe20008410000 */
[----:B------:R-:W-:Y:S01]  /*0880*/  FMUL.FTZ R35, R7, UR4 ;  /* 0x0000000407237c20 */ /* 0x000fe20008410000 */
[----:B----4-:R-:W-:Y:S01]  /*0890*/  FMUL.FTZ R28, R16, UR4 ;  /* 0x00000004101c7c20 */ /* 0x010fe20008410000 */
[----:B------:R-:W-:Y:S01]  /*08a0*/  FMUL.FTZ R29, R17, UR4 ;  /* 0x00000004111d7c20 */ /* 0x000fe20008410000 */
[----:B------:R-:W-:Y:S01]  /*08b0*/  FMUL.FTZ R30, R18, UR4 ;  /* 0x00000004121e7c20 */ /* 0x000fe20008410000 */
[----:B------:R-:W-:Y:S01]  /*08c0*/  FMUL.FTZ R31, R19, UR4 ;  /* 0x00000004131f7c20 */ /* 0x000fe20008410000 */
[----:B-----5:R-:W-:Y:S01]  /*08d0*/  FMUL.FTZ R36, R8, UR4 ;  /* 0x0000000408247c20 */ /* 0x020fe20008410000 */
[----:B------:R-:W-:Y:S01]  /*08e0*/  FMUL.FTZ R37, R9, UR4 ;  /* 0x0000000409257c20 */ /* 0x000fe20008410000 */
[----:B------:R-:W-:Y:S01]  /*08f0*/  FMUL.FTZ R38, R10, UR4 ;  /* 0x000000040a267c20 */ /* 0x000fe20008410000 */
[----:B------:R-:W-:Y:S01]  /*0900*/  FMUL.FTZ R39, R11, UR4 ;  /* 0x000000040b277c20 */ /* 0x000fe20008410000 */
[----:B-1----:R-:W-:Y:S01]  /*0910*/  FMUL.FTZ R44, R12, UR4 ;  /* 0x000000040c2c7c20 */ /* 0x002fe20008410000 */
[----:B------:R-:W-:Y:S01]  /*0920*/  FMUL.FTZ R41, R13, UR4 ;  /* 0x000000040d297c20 */ /* 0x000fe20008410000 */
[----:B------:R-:W-:Y:S01]  /*0930*/  FMUL.FTZ R45, R14, UR4 ;  /* 0x000000040e2d7c20 */ /* 0x000fe20008410000 */
[----:B------:R-:W-:Y:S01]  /*0940*/  FMUL.FTZ R40, R15, UR4 ;  /* 0x000000040f287c20 */ /* 0x000fe20008410000 */
[----:B--2---:R-:W-:Y:S01]  /*0950*/  FMUL.FTZ R46, R20, UR4 ;  /* 0x00000004142e7c20 */ /* 0x004fe20008410000 */
[----:B------:R-:W-:Y:S01]  /*0960*/  FMUL.FTZ R43, R21, UR4 ;  /* 0x00000004152b7c20 */ /* 0x000fe20008410000 */
[----:B------:R-:W0:Y:S01]  /*0970*/  LDS.128 R4, [R78+0x3000] ;  /* 0x003000004e047984 */ /* 0x000e220000000c00 */
[----:B------:R-:W-:Y:S01]  /*0980*/  F2FP.BF16.F32.PACK_AB R24, R25, R24 ;  /* 0x000000181918723e */ /* 0x000fe200000010ff */
[----:B------:R-:W-:Y:S01]  /*0990*/  FMUL.FTZ R47, R22, UR4 ;  /* 0x00000004162f7c20 */ /* 0x000fe20008410000 */
[----:B------:R-:W-:Y:S01]  /*09a0*/  F2FP.BF16.F32.PACK_AB R25, R27, R26 ;  /* 0x0000001a1b19723e */ /* 0x000fe200000010ff */
[----:B------:R-:W1:Y:S01]  /*09b0*/  LDS.128 R8, [R78+0x3800] ;  /* 0x003800004e087984 */ /* 0x000e620000000c00 */
[----:B------:R-:W-:Y:S01]  /*09c0*/  F2FP.BF16.F32.PACK_AB R32, R33, R32 ;  /* 0x000000202120723e */ /* 0x000fe200000010ff */
[----:B------:R-:W-:Y:S01]  /*09d0*/  FMUL.FTZ R48, R23, UR4 ;  /* 0x0000000417307c20 */ /* 0x000fe20008410000 */
[----:B------:R-:W-:Y:S01]  /*09e0*/  F2FP.BF16.F32.PACK_AB R26, R29, R28 ;  /* 0x0000001c1d1a723e */ /* 0x000fe200000010ff */
[----:B------:R-:W2:Y:S01]  /*09f0*/  LDS.128 R12, [R78+0x4000] ;  /* 0x004000004e0c7984 */ /* 0x000ea20000000c00 */
[----:B------:R-:W-:Y:S01]  /*0a00*/  F2FP.BF16.F32.PACK_AB R27, R31, R30 ;  /* 0x0000001e1f1b723e */ /* 0x000fe200000010ff */
[----:B------:R-:W-:Y:S01]  /*0a10*/  FMUL.FTZ R52, R52, UR4 ;  /* 0x0000000434347c20 */ /* 0x000fe20008410000 */
[----:B------:R-:W-:Y:S01]  /*0a20*/  F2FP.BF16.F32.PACK_AB R33, R35, R34 ;  /* 0x000000222321723e */ /* 0x000fe200000010ff */
[----:B------:R-:W3:Y:S01]  /*0a30*/  LDS.128 R16, [R78+0x4800] ;  /* 0x004800004e107984 */ /* 0x000ee20000000c00 */
[----:B------:R-:W-:Y:S01]  /*0a40*/  F2FP.BF16.F32.PACK_AB R34, R37, R36 ;  /* 0x000000242522723e */ /* 0x000fe200000010ff */
[----:B------:R-:W-:Y:S01]  /*0a50*/  FMUL.FTZ R53, R53, UR4 ;  /* 0x0000000435357c20 */ /* 0x000fe20008410000 */
[----:B------:R-:W-:Y:S01]  /*0a60*/  F2FP.BF16.F32.PACK_AB R35, R39, R38 ;  /* 0x000000262723723e */ /* 0x000fe200000010ff */
[----:B------:R-:W4:Y:S01]  /*0a70*/  LDS.128 R20, [R78+0x5000] ;  /* 0x005000004e147984 */ /* 0x000f220000000c00 */
[----:B------:R-:W-:Y:S01]  /*0a80*/  F2FP.BF16.F32.PACK_AB R44, R41, R44 ;  /* 0x0000002c292c723e */ /* 0x000fe200000010ff */
[----:B------:R-:W-:Y:S01]  /*0a90*/  FMUL.FTZ R54, R54, UR4 ;  /* 0x0000000436367c20 */ /* 0x000fe20008410000 */
[----:B------:R-:W-:Y:S01]  /*0aa0*/  F2FP.BF16.F32.PACK_AB R45, R40, R45 ;  /* 0x0000002d282d723e */ /* 0x000fe200000010ff */
[----:B------:R-:W5:Y:S01]  /*0ab0*/  LDS.128 R28, [R78+0x5800] ;  /* 0x005800004e1c7984 */ /* 0x000f620000000c00 */
[----:B------:R-:W-:Y:S01]  /*0ac0*/  F2FP.BF16.F32.PACK_AB R46, R43, R46 ;  /* 0x0000002e2b2e723e */ /* 0x000fe200000010ff */
[----:B------:R-:W-:Y:S01]  /*0ad0*/  FMUL.FTZ R55, R55, UR4 ;  /* 0x0000000437377c20 */ /* 0x000fe20008410000 */
[----:B------:R-:W-:Y:S01]  /*0ae0*/  F2FP.BF16.F32.PACK_AB R47, R48, R47 ;  /* 0x0000002f302f723e */ /* 0x000fe200000010ff */
[----:B------:R-:W5:Y:S01]  /*0af0*/  LDS.128 R36, [R78+0x6000] ;  /* 0x006000004e247984 */ /* 0x000f620000000c00 */
[----:B------:R-:W-:Y:S01]  /*0b00*/  FMUL.FTZ R64, R64, UR4 ;  /* 0x0000000440407c20 */ /* 0x000fe20008410000 */
[----:B------:R-:W-:Y:S01]  /*0b10*/  FMUL.FTZ R65, R65, UR4 ;  /* 0x0000000441417c20 */ /* 0x000fe20008410000 */
[----:B------:R-:W-:Y:S01]  /*0b20*/  FMUL.FTZ R56, R56, UR4 ;  /* 0x0000000438387c20 */ /* 0x000fe20008410000 */
[----:B------:R-:W5:Y:S01]  /*0b30*/  LDS.128 R40, [R78+0x6800] ;  /* 0x006800004e287984 */ /* 0x000f620000000c00 */
[----:B------:R-:W-:Y:S01]  /*0b40*/  FMUL.FTZ R57, R57, UR4 ;  /* 0x0000000439397c20 */ /* 0x000fe20008410000 */
[----:B------:R-:W-:Y:S01]  /*0b50*/  FMUL.FTZ R58, R58, UR4 ;  /* 0x000000043a3a7c20 */ /* 0x000fe20008410000 */
[----:B------:R-:W-:Y:S01]  /*0b60*/  FMUL.FTZ R61, R61, UR4 ;  /* 0x000000043d3d7c20 */ /* 0x000fe20008410000 */
[----:B------:R-:W5:Y:S01]  /*0b70*/  LDS.128 R48, [R78+0x7000] ;  /* 0x007000004e307984 */ /* 0x000f620000000c00 */
[----:B------:R-:W-:Y:S01]  /*0b80*/  FMUL.FTZ R66, R66, UR4 ;  /* 0x0000000442427c20 */ /* 0x000fe20008410000 */
[----:B------:R-:W-:Y:S01]  /*0b90*/  FMUL.FTZ R67, R67, UR4 ;  /* 0x0000000443437c20 */ /* 0x000fe20008410000 */
[----:B------:R-:W-:Y:S01]  /*0ba0*/  F2FP.BF16.F32.PACK_AB R64, R65, R64 ;  /* 0x000000404140723e */ /* 0x000fe200000010ff */
[----:B------:R-:W5:Y:S03]  /*0bb0*/  LDS.128 R68, [R78+0x9800] ;  /* 0x009800004e447984 */ /* 0x000f660000000c00 */
[----:B------:R-:W-:Y:S01]  /*0bc0*/  F2FP.BF16.F32.PACK_AB R65, R67, R66 ;  /* 0x000000424341723e */ /* 0x000fe200000010ff */
[----:B0-----:R-:W-:Y:S01]  /*0bd0*/  FMUL.FTZ R4, R4, UR4 ;  /* 0x0000000404047c20 */ /* 0x001fe20008410000 */
        /* <DEDUP_REMOVED lines=31> */
[----:B------:R-:W-:Y:S01]  /*0dd0*/  F2FP.BF16.F32.PACK_AB R4, R5, R4 ;  /* 0x000000040504723e */ /* 0x000fe200000010ff */
[----:B------:R-:W-:Y:S01]  /*0de0*/  STSM.16.MT88.4 [R80+0x14000], R24 ;  /* 0x0140001850007844 */ /* 0x000fe20000004200 */
[----:B------:R-:W-:Y:S01]  /*0df0*/  F2FP.BF16.F32.PACK_AB R5, R7, R6 ;  /* 0x000000060705723e */ /* 0x000fe200000010ff */
        /* <DEDUP_REMOVED lines=10> */
[----:B------:R0:W-:Y:S01]  /*0ea0*/  STSM.16.MT88.4 [R80+0x19200], R4 ;  /* 0x0192000450007844 */ /* 0x0001e20000004200 */
[----:B------:R-:W-:Y:S01]  /*0eb0*/  F2FP.BF16.F32.PACK_AB R11, R19, R18 ;  /* 0x00000012130b723e */ /* 0x000fe200000010ff */
[----:B------:R-:W-:Y:S01]  /*0ec0*/  FMUL.FTZ R51, R51, UR4 ;  /* 0x0000000433337c20 */ /* 0x000fe20008410000 */
        /* <DEDUP_REMOVED lines=9> */
[----:B------:R-:W-:Y:S01]  /*0f60*/  FMUL.FTZ R71, R71, UR4 ;  /* 0x0000000447477c20 */ /* 0x000fe20008410000 */
[----:B------:R-:W-:Y:S01]  /*0f70*/  F2FP.BF16.F32.PACK_AB R17, R39, R38 ;  /* 0x000000262711723e */ /* 0x000fe200000010ff */
[----:B------:R2:W-:Y:S01]  /*0f80*/  STSM.16.MT88.4 [R80+0x19400], R12 ;  /* 0x0194000c50007844 */ /* 0x0005e20000004200 */
[----:B------:R-:W-:Y:S01]  /*0f90*/  F2FP.BF16.F32.PACK_AB R18, R41, R40 ;  /* 0x000000282912723e */ /* 0x000fe200000010ff */
[----:B0-----:R-:W-:Y:S01]  /*0fa0*/  FMUL.FTZ R4, R63, UR4 ;  /* 0x000000043f047c20 */ /* 0x001fe20008410000 */
[----:B------:R-:W-:Y:S01]  /*0fb0*/  F2FP.BF16.F32.PACK_AB R19, R43, R42 ;  /* 0x0000002a2b13723e */ /* 0x000fe200000010ff */
[----:B------:R-:W-:Y:S01]  /*0fc0*/  IMAD.MOV.U32 R21, RZ, RZ, RZ ;  /* 0x000000ffff157224 */ /* 0x000fe200078e00ff */
[----:B------:R-:W-:-:S02]  /*0fd0*/  F2FP.BF16.F32.PACK_AB R66, R69, R68 ;  /* 0x000000444542723e */ /* 0x000fc400000010ff */
[----:B------:R-:W-:Y:S01]  /*0fe0*/  F2FP.BF16.F32.PACK_AB R67, R71, R70 ;  /* 0x000000464743723e */ /* 0x000fe200000010ff */
[----:B------:R0:W-:Y:S01]  /*0ff0*/  STSM.16.MT88.4 [R80+0x14600], R16 ;  /* 0x0146001050007844 */ /* 0x0001e20000004200 */
[----:B-1----:R-:W-:Y:S01]  /*1000*/  IMAD R8, R72, 0x2, R79 ;  /* 0x0000000248087824 */ /* 0x002fe200078e024f */
[----:B------:R-:W-:Y:S01]  /*1010*/  LOP3.LUT R20, R77, 0xf8, RZ, 0xc0, !PT ;  /* 0x000000f84d147812 */ /* 0x000fe200078ec0ff */
[C---:B------:R-:W-:Y:S01]  /*1020*/  VIADD R9, R73.reuse, 0x10 ;  /* 0x0000001049097836 */ /* 0x040fe20000000000 */
[----:B------:R-:W-:Y:S01]  /*1030*/  IADD3 R10, P1, PT, R73, R2, RZ ;  /* 0x00000002490a7210 */ /* 0x000fe20007f3e0ff */
[----:B------:R-:W-:Y:S01]  /*1040*/  VIADD R79, R79, 0x14000 ;  /* 0x000140004f4f7836 */ /* 0x000fe20000000000 */
[----:B------:R-:W-:Y:S02]  /*1050*/  VIMNMX R22, PT, PT, R75, 0x50, PT ;  /* 0x000000504b167848 */ /* 0x000fe40003fe0100 */
[----:B--2---:R-:W-:Y:S02]  /*1060*/  F2FP.BF16.F32.PACK_AB R12, R49, R48 ;  /* 0x00000030310c723e */ /* 0x004fe400000010ff */
[----:B------:R-:W-:-:S02]  /*1070*/  F2FP.BF16.F32.PACK_AB R13, R51, R50 ;  /* 0x00000032330d723e */ /* 0x000fc400000010ff */
[----:B------:R-:W-:Y:S02]  /*1080*/  F2FP.BF16.F32.PACK_AB R14, R53, R52 ;  /* 0x00000034350e723e */ /* 0x000fe400000010ff */
[----:B------:R-:W-:Y:S01]  /*1090*/  F2FP.BF16.F32.PACK_AB R15, R55, R54 ;  /* 0x00000036370f723e */ /* 0x000fe200000010ff */
[----:B0-----:R-:W-:Y:S01]  /*10a0*/  FMUL.FTZ R17, R59, UR4 ;  /* 0x000000043b117c20 */ /* 0x001fe20008410000 */
[----:B------:R-:W-:Y:S01]  /*10b0*/  FMUL.FTZ R18, R60, UR4 ;  /* 0x000000043c127c20 */ /* 0x000fe20008410000 */
[----:B------:R-:W-:Y:S01]  /*10c0*/  FMUL.FTZ R19, R62, UR4 ;  /* 0x000000043e137c20 */ /* 0x000fe20008410000 */
[----:B------:R-:W-:Y:S01]  /*10d0*/  F2FP.BF16.F32.PACK_AB R16, R57, R56 ;  /* 0x000000383910723e */ /* 0x000fe200000010ff */
[----:B------:R0:W-:Y:S01]  /*10e0*/  STSM.16.MT88.4 [R80+0x19600], R12 ;  /* 0x0196000c50007844 */ /* 0x0001e20000004200 */
[----:B------:R-:W-:Y:S01]  /*10f0*/  F2FP.BF16.F32.PACK_AB R17, R17, R58 ;  /* 0x0000003a1111723e */ /* 0x000fe200000010ff */
[----:B------:R-:W1:Y:S01]  /*1100*/  LDCU UR4, c[0x0][0x3b4] ;  /* 0x00007680ff0477ac */ /* 0x000e620008000800 */
[----:B------:R-:W-:-:S02]  /*1110*/  F2FP.BF16.F32.PACK_AB R18, R61, R18 ;  /* 0x000000123d12723e */ /* 0x000fc400000010ff */
[----:B------:R-:W-:Y:S02]  /*1120*/  F2FP.BF16.F32.PACK_AB R19, R4, R19 ;  /* 0x000000130413723e */ /* 0x000fe400000010ff */
[C---:B------:R-:W-:Y:S02]  /*1130*/  IADD3 R2, PT, PT, R73.reuse, 0x8, RZ ;  /* 0x0000000849027810 */ /* 0x040fe40007ffe0ff */
[----:B------:R-:W-:Y:S01]  /*1140*/  IADD3.X R11, PT, PT, RZ, R3, RZ, P1, !PT ;  /* 0x00000003ff0b7210 */ /* 0x000fe20000ffe4ff */
[----:B------:R2:W-:Y:S04]  /*1150*/  STSM.16.MT88.4 [R80+0x14800], R16 ;  /* 0x0148001050007844 */ /* 0x0005e80000004200 */
[----:B------:R2:W-:Y:S01]  /*1160*/  STSM.16.MT88.4 [R80+0x19800], R64 ;  /* 0x0198004050007844 */ /* 0x0005e20000004200 */
[----:B------:R-:W-:Y:S01]  /*1170*/  IMAD.WIDE.U32 R74, R74, 0x50, R10 ;  /* 0x000000504a4a7825 */ /* 0x000fe200078e000a */
[C---:B0-----:R-:W-:Y:S01]  /*1180*/  IADD3 R13, PT, PT, R73.reuse, 0x28, RZ ;  /* 0x00000028490d7810 */ /* 0x041fe20007ffe0ff */
[----:B------:R-:W-:Y:S02]  /*1190*/  BAR.SYNC.DEFER_BLOCKING 0x0 ;  /* 0x0000000000007b1d */ /* 0x000fe40000010000 */
[----:B------:R-:W-:Y:S01]  /*11a0*/  VIADD R12, R73, 0x20 ;  /* 0x00000020490c7836 */ /* 0x000fe20000000000 */
[----:B-1----:R-:W-:-:S04]  /*11b0*/  ISETP.GE.AND P0, PT, R20, UR4, PT ;  /* 0x0000000414007c0c */ /* 0x002fc8000bf06270 */
[-C--:B------:R-:W-:Y:S01]  /*11c0*/  ISETP.GE.OR P2, PT, R2, R22.reuse, P0 ;  /* 0x000000160200720c */ /* 0x080fe20000746670 */
[C---:B------:R-:W-:Y:S01]  /*11d0*/  IMAD.WIDE.U32 R2, R76.reuse, UR6, R20 ;  /* 0x000000064c027c25 */ /* 0x040fe2000f8e0014 */
[-C--:B------:R-:W-:Y:S02]  /*11e0*/  ISETP.GE.OR P3, PT, R73, R22.reuse, P0 ;  /* 0x000000164900720c */ /* 0x080fe40000766670 */
[-C--:B------:R-:W-:Y:S01]  /*11f0*/  ISETP.GE.OR P1, PT, R9, R22.reuse, P0 ;  /* 0x000000160900720c */ /* 0x080fe20000726670 */
[----:B------:R-:W-:Y:S01]  /*1200*/  IMAD R3, R76, UR7, R3 ;  /* 0x000000074c037c24 */ /* 0x000fe2000f8e0203 */
[----:B------:R-:W-:Y:S02]  /*1210*/  IADD3 R9, PT, PT, R73, 0x18, RZ ;  /* 0x0000001849097810 */ /* 0x000fe40007ffe0ff */
[-C--:B------:R-:W-:Y:S01]  /*1220*/  ISETP.GE.OR P5, PT, R12, R22.reuse, P0 ;  /* 0x000000160c00720c */ /* 0x080fe200007a6670 */
[----:B------:R-:W-:Y:S01]  /*1230*/  IMAD.WIDE.U32 R2, R0, UR10, R2 ;  /* 0x0000000a00027c25 */ /* 0x000fe2000f8e0002 */
[----:B------:R-:W-:-:S02]  /*1240*/  ISETP.GE.OR P6, PT, R9, R22, P0 ;  /* 0x000000160900720c */ /* 0x000fc400007c6670 */
[----:B------:R-:W-:Y:S01]  /*1250*/  ISETP.GE.OR P4, PT, R13, R22, P0 ;  /* 0x000000160d00720c */ /* 0x000fe20000786670 */
[----:B------:R-:W-:Y:S01]  /*1260*/  IMAD R11, R0, UR11, R3 ;  /* 0x0000000b000b7c24 */ /* 0x000fe2000f8e0203 */
[----:B------:R-:W-:Y:S01]  /*1270*/  LEA R12, R72, R79, 0x1 ;  /* 0x0000004f480c7211 */ /* 0x000fe200078e08ff */
[----:B------:R-:W-:Y:S01]  /*1280*/  VIADD R9, R73, 0x30 ;  /* 0x0000003049097836 */ /* 0x000fe20000000000 */
[----:B------:R2:W0:Y:S01]  /*1290*/  LDS.128 R4, [R8+0x14900] ;  /* 0x0149000008047984 */ /* 0x0004220000000c00 */
[----:B------:R-:W-:Y:S08]  /*12a0*/  @P3 BRA `(.L_x_41) ;  /* 0x00000000002c3947 */ /* 0x000ff00003800000 */
[----:B------:R-:W1:Y:S01]  /*12b0*/  LDS.128 R12, [R12] ;  /* 0x000000000c0c7984 */ /* 0x000e620000000c00 */
[----:B------:R-:W2:Y:S01]  /*12c0*/  LDCU.64 UR4, c[0x0][0x3c0] ;  /* 0x00007800ff0477ac */ /* 0x000ea20008000a00 */
[----:B------:R-:W-:Y:S01]  /*12d0*/  MOV R10, R2 ;  /* 0x00000002000a7202 */ /* 0x000fe20000000f00 */
[----:B------:R-:W3:Y:S01]  /*12e0*/  LDCU.64 UR6, c[0x0][0x3a8] ;  /* 0x00007500ff0677ac */ /* 0x000ee20008000a00 */
[----:B--2---:R-:W-:-:S03]  /*12f0*/  IMAD R19, R75, UR4, RZ ;  /* 0x000000044b137c24 */ /* 0x004fc6000f8e02ff */
[----:B------:R-:W-:-:S04]  /*1300*/  IMAD.WIDE.U32 R16, R74, UR4, R10 ;  /* 0x000000044a107c25 */ /* 0x000fc8000f8e000a */
[----:B------:R-:W-:Y:S01]  /*1310*/  IMAD R19, R74, UR5, R19 ;  /* 0x000000054a137c24 */ /* 0x000fe2000f8e0213 */
[----:B---3--:R-:W-:-:S03]  /*1320*/  LEA R18, P3, R16, UR6, 0x1 ;  /* 0x0000000610127c11 */ /* 0x008fc6000f8608ff */
[----:B------:R-:W-:-:S05]  /*1330*/  IMAD.IADD R17, R17, 0x1, R19 ;  /* 0x0000000111117824 */ /* 0x000fca00078e0213 */
[----:B------:R-:W-:-:S05]  /*1340*/  LEA.HI.X R19, R16, UR7, R17, 0x1, P3 ;  /* 0x0000000710137c11 */ /* 0x000fca00098f0c11 */
[----:B-1----:R1:W-:Y:S02]  /*1350*/  STG.E.128 desc[UR8][R18.64], R12 ;  /* 0x0000000c12007986 */ /* 0x0023e4000c101d08 */
.L_x_41:
[----:B------:R-:W-:Y:S05]  /*1360*/  BSYNC.RECONVERGENT B0 ;  /* 0x0000000000007941 */ /* 0x000fea0003800200 */
.L_x_40:
[----:B-1----:R1:W3:Y:S01]  /*1370*/  LDS.128 R12, [R8+0x14100] ;  /* 0x01410000080c7984 */ /* 0x0022e20000000c00 */
[----:B------:R-:W-:Y:S01]  /*1380*/  BSSY.RECONVERGENT B0, `(.L_x_42) ;  /* 0x0000011000007945 */ /* 0x000fe20003800200 */
[----:B------:R-:W-:Y:S02]  /*1390*/  ISETP.GE.OR P3, PT, R9, R22, P0 ;  /* 0x000000160900720c */ /* 0x000fe40000766670 */
[----:B------:R-:W-:Y:S01]  /*13a0*/  IADD3 R0, PT, PT, R73, 0x38, RZ ;  /* 0x0000003849007810 */ /* 0x000fe20007ffe0ff */
[----:B------:R-:W-:Y:S10]  /*13b0*/  @P2 BRA `(.L_x_43) ;  /* 0x0000000000342947 */ /* 0x000ff40003800000 */
[----:B------:R-:W4:Y:S01]  /*13c0*/  LDCU.64 UR4, c[0x0][0x3c0] ;  /* 0x00007800ff0477ac */ /* 0x000f220008000a00 */
[----:B------:R-:W-:Y:S01]  /*13d0*/  IADD3 R9, P2, PT, R74, 0x8, RZ ;  /* 0x000000084a097810 */ /* 0x000fe20007f5e0ff */
[----:B--2---:R-:W-:Y:S01]  /*13e0*/  IMAD.MOV.U32 R17, RZ, RZ, R11 ;  /* 0x000000ffff117224 */ /* 0x004fe200078e000b */
[----:B------:R-:W2:Y:S03]  /*13f0*/  LDCU.64 UR6, c[0x0][0x3a8] ;  /* 0x00007500ff0677ac */ /* 0x000ea60008000a00 */
[----:B------:R-:W-:-:S04]  /*1400*/  IMAD.X R16, RZ, RZ, R75, P2 ;  /* 0x000000ffff107224 */ /* 0x000fc800010e064b */
[----:B----4-:R-:W-:Y:S01]  /*1410*/  IMAD R18, R16, UR4, RZ ;  /* 0x0000000410127c24 */ /* 0x010fe2000f8e02ff */
[----:B------:R-:W-:-:S05]  /*1420*/  MOV R16, R2 ;  /* 0x0000000200107202 */ /* 0x000fca0000000f00 */
[----:B------:R-:W-:-:S04]  /*1430*/  IMAD.WIDE.U32 R16, R9, UR4, R16 ;  /* 0x0000000409107c25 */ /* 0x000fc8000f8e0010 */
[----:B------:R-:W-:Y:S01]  /*1440*/  IMAD R9, R9, UR5, R18 ;  /* 0x0000000509097c24 */ /* 0x000fe2000f8e0212 */
[----:B--2---:R-:W-:-:S04]  /*1450*/  LEA R18, P2, R16, UR6, 0x1 ;  /* 0x0000000610127c11 */ /* 0x004fc8000f8408ff */
[----:B------:R-:W-:-:S04]  /*1460*/  IADD3 R9, PT, PT, R17, R9, RZ ;  /* 0x0000000911097210 */ /* 0x000fc80007ffe0ff */
[----:B------:R-:W-:-:S05]  /*1470*/  LEA.HI.X R19, R16, UR7, R9, 0x1, P2 ;  /* 0x0000000710137c11 */ /* 0x000fca00090f0c09 */
[----:B---3--:R4:W-:Y:S02]  /*1480*/  STG.E.128 desc[UR8][R18.64], R12 ;  /* 0x0000000c12007986 */ /* 0x0089e4000c101d08 */
.L_x_43:
[----:B------:R-:W-:Y:S05]  /*1490*/  BSYNC.RECONVERGENT B0 ;  /* 0x0000000000007941 */ /* 0x000fea0003800200 */
.L_x_42:
[----:B---34-:R3:W4:Y:S01]  /*14a0*/  LDS.128 R12, [R8+0x14200] ;  /* 0x01420000080c7984 */ /* 0x0187220000000c00 */
[----:B------:R-:W-:Y:S01]  /*14b0*/  BSSY.RECONVERGENT B0, `(.L_x_44) ;  /* 0x0000012000007945 */ /* 0x000fe20003800200 */
[----:B------:R-:W-:Y:S01]  /*14c0*/  ISETP.GE.OR P2, PT, R0, R22, P0 ;  /* 0x000000160000720c */ /* 0x000fe20000746670 */
[C---:B------:R-:W-:Y:S01]  /*14d0*/  VIADD R0, R73.reuse, 0x40 ;  /* 0x0000004049007836 */ /* 0x040fe20000000000 */
[----:B------:R-:W-:Y:S01]  /*14e0*/  IADD3 R73, PT, PT, R73, 0x48, RZ ;  /* 0x0000004849497810 */ /* 0x000fe20007ffe0ff */
[----:B------:R-:W-:Y:S10]  /*14f0*/  @P1 BRA `(.L_x_45) ;  /* 0x0000000000341947 */ /* 0x000ff40003800000 */
[----:B------:R-:W5:Y:S01]  /*1500*/  LDCU.64 UR4, c[0x0][0x3c0] ;  /* 0x00007800ff0477ac */ /* 0x000f620008000a00 */
[----:B------:R-:W-:Y:S01]  /*1510*/  IADD3 R9, P1, PT, R74, 0x10, RZ ;  /* 0x000000104a097810 */ /* 0x000fe20007f3e0ff */
[----:B--2---:R-:W-:Y:S01]  /*1520*/  IMAD.MOV.U32 R17, RZ, RZ, R11 ;  /* 0x000000ffff117224 */ /* 0x004fe200078e000b */
[----:B------:R-:W2:Y:S03]  /*1530*/  LDCU.64 UR6, c[0x0][0x3a8] ;  /* 0x00007500ff0677ac */ /* 0x000ea60008000a00 */
[----:B------:R-:W-:-:S04]  /*1540*/  IMAD.X R16, RZ, RZ, R75, P1 ;  /* 0x000000ffff107224 */ /* 0x000fc800008e064b */
[----:B-----5:R-:W-:Y:S01]  /*1550*/  IMAD R18, R16, UR4, RZ ;  /* 0x0000000410127c24 */ /* 0x020fe2000f8e02ff */
[----:B------:R-:W-:-:S05]  /*1560*/  MOV R16, R2 ;  /* 0x0000000200107202 */ /* 0x000fca0000000f00 */
[----:B------:R-:W-:-:S04]  /*1570*/  IMAD.WIDE.U32 R16, R9, UR4, R16 ;  /* 0x0000000409107c25 */ /* 0x000fc8000f8e0010 */
[----:B------:R-:W-:Y:S01]  /*1580*/  IMAD R9, R9, UR5, R18 ;  /* 0x0000000509097c24 */ /* 0x000fe2000f8e0212 */
[----:B--2---:R-:W-:-:S04]  /*1590*/  LEA R18, P1, R16, UR6, 0x1 ;  /* 0x0000000610127c11 */ /* 0x004fc8000f8208ff */
[----:B------:R-:W-:-:S04]  /*15a0*/  IADD3 R9, PT, PT, R17, R9, RZ ;  /* 0x0000000911097210 */ /* 0x000fc80007ffe0ff */
[----:B------:R-:W-:-:S05]  /*15b0*/  LEA.HI.X R19, R16, UR7, R9, 0x1, P1 ;  /* 0x0000000710137c11 */ /* 0x000fca00088f0c09 */
[----:B----4-:R2:W-:Y:S02]  /*15c0*/  STG.E.128 desc[UR8][R18.64], R12 ;  /* 0x0000000c12007986 */ /* 0x0105e4000c101d08 */
.L_x_45:
[----:B------:R-:W-:Y:S05]  /*15d0*/  BSYNC.RECONVERGENT B0 ;  /* 0x0000000000007941 */ /* 0x000fea0003800200 */
.L_x_44:
[----:B--2-4-:R2:W4:Y:S01]  /*15e0*/  LDS.128 R12, [R8+0x14300] ;  /* 0x01430000080c7984 */ /* 0x0145220000000c00 */
[----:B------:R-:W-:Y:S01]  /*15f0*/  BSSY.RECONVERGENT B0, `(.L_x_46) ;  /* 0x0000011000007945 */ /* 0x000fe20003800200 */
[-C--:B------:R-:W-:Y:S02]  /*1600*/  ISETP.GE.OR P1, PT, R0, R22.reuse, P0 ;  /* 0x000000160000720c */ /* 0x080fe40000726670 */
[----:B------:R-:W-:Y:S01]  /*1610*/  ISETP.GE.OR P0, PT, R73, R22, P0 ;  /* 0x000000164900720c */ /* 0x000fe20000706670 */
[----:B------:R-:W-:-:S12]  /*1620*/  @P6 BRA `(.L_x_47) ;  /* 0x0000000000346947 */ /* 0x000fd80003800000 */
[----:B------:R-:W5:Y:S01]  /*1630*/  LDCU.64 UR4, c[0x0][0x3c0] ;  /* 0x00007800ff0477ac */ /* 0x000f620008000a00 */
[----:B------:R-:W-:Y:S01]  /*1640*/  IADD3 R9, P6, PT, R74, 0x18, RZ ;  /* 0x000000184a097810 */ /* 0x000fe20007fde0ff */
[----:B------:R-:W-:Y:S01]  /*1650*/  IMAD.MOV.U32 R17, RZ, RZ, R11 ;  /* 0x000000ffff117224 */ /* 0x000fe200078e000b */
[----:B------:R-:W-:Y:S01]  /*1660*/  MOV R16, R2 ;  /* 0x0000000200107202 */ /* 0x000fe20000000f00 */
[----:B------:R-:W0:Y:S02]  /*1670*/  LDCU.64 UR6, c[0x0][0x3a8] ;  /* 0x00007500ff0677ac */ /* 0x000e240008000a00 */
[----:B------:R-:W-:-:S04]  /*1680*/  IMAD.X R0, RZ, RZ, R75, P6 ;  /* 0x000000ffff007224 */ /* 0x000fc800030e064b */
[----:B-----5:R-:W-:Y:S02]  /*1690*/  IMAD R0, R0, UR4, RZ ;  /* 0x0000000400007c24 */ /* 0x020fe4000f8e02ff */
[----:B------:R-:W-:-:S04]  /*16a0*/  IMAD.WIDE.U32 R16, R9, UR4, R16 ;  /* 0x0000000409107c25 */ /* 0x000fc8000f8e0010 */
[----:B------:R-:W-:Y:S01]  /*16b0*/  IMAD R9, R9, UR5, R0 ;  /* 0x0000000509097c24 */ /* 0x000fe2000f8e0200 */
[----:B0-----:R-:W-:-:S04]  /*16c0*/  LEA R18, P6, R16, UR6, 0x1 ;  /* 0x0000000610127c11 */ /* 0x001fc8000f8c08ff */
[----:B------:R-:W-:-:S04]  /*16d0*/  IADD3 R9, PT, PT, R17, R9, RZ ;  /* 0x0000000911097210 */ /* 0x000fc80007ffe0ff */
[----:B------:R-:W-:-:S05]  /*16e0*/  LEA.HI.X R19, R16, UR7, R9, 0x1, P6 ;  /* 0x0000000710137c11 */ /* 0x000fca000b0f0c09 */
[----:B----4-:R0:W-:Y:S02]  /*16f0*/  STG.E.128 desc[UR8][R18.64], R12 ;  /* 0x0000000c12007986 */ /* 0x0101e4000c101d08 */
.L_x_47:
[----:B------:R-:W-:Y:S05]  /*1700*/  BSYNC.RECONVERGENT B0 ;  /* 0x0000000000007941 */ /* 0x000fea0003800200 */
.L_x_46:
[----:B0---4-:R0:W4:Y:S01]  /*1710*/  LDS.128 R12, [R8+0x14400] ;  /* 0x01440000080c7984 */ /* 0x0111220000000c00 */
[----:B------:R-:W-:Y:S04]  /*1720*/  BSSY.RECONVERGENT B0, `(.L_x_48) ;  /* 0x000000f000007945 */ /* 0x000fe80003800200 */
[----:B------:R-:W-:Y:S05]  /*1730*/  @P5 BRA `(.L_x_49) ;  /* 0x0000000000345947 */ /* 0x000fea0003800000 */
[----:B------:R-:W5:Y:S01]  /*1740*/  LDCU.64 UR4, c[0x0][0x3c0] ;  /* 0x00007800ff0477ac */ /* 0x000f620008000a00 */
[----:B------:R-:W-:Y:S01]  /*1750*/  IADD3 R9, P5, PT, R74, 0x20, RZ ;  /* 0x000000204a097810 */ /* 0x000fe20007fbe0ff */
[----:B------:R-:W-:Y:S01]  /*1760*/  IMAD.MOV.U32 R17, RZ, RZ, R11 ;  /* 0x000000ffff117224 */ /* 0x000fe200078e000b */
[----:B------:R-:W-:Y:S01]  /*1770*/  MOV R16, R2 ;  /* 0x0000000200107202 */ /* 0x000fe20000000f00 */
[----:B------:R-:W1:Y:S02]  /*1780*/  LDCU.64 UR6, c[0x0][0x3a8] ;  /* 0x00007500ff0677ac */ /* 0x000e640008000a00 */
[----:B------:R-:W-:-:S04]  /*1790*/  IMAD.X R0, RZ, RZ, R75, P5 ;  /* 0x000000ffff007224 */ /* 0x000fc800028e064b */
[----:B-----5:R-:W-:Y:S02]  /*17a0*/  IMAD R0, R0, UR4, RZ ;  /* 0x0000000400007c24 */ /* 0x020fe4000f8e02ff */
[----:B------:R-:W-:-:S04]  /*17b0*/  IMAD.WIDE.U32 R16, R9, UR4, R16 ;  /* 0x0000000409107c25 */ /* 0x000fc8000f8e0010 */
[----:B------:R-:W-:Y:S01]  /*17c0*/  IMAD R9, R9, UR5, R0 ;  /* 0x0000000509097c24 */ /* 0x000fe2000f8e0200 */
[----:B-1----:R-:W-:-:S04]  /*17d0*/  LEA R18, P5, R16, UR6, 0x1 ;  /* 0x0000000610127c11 */ /* 0x002fc8000f8a08ff */
[----:B------:R-:W-:-:S04]  /*17e0*/  IADD3 R9, PT, PT, R17, R9, RZ ;  /* 0x0000000911097210 */ /* 0x000fc80007ffe0ff */
[----:B------:R-:W-:-:S05]  /*17f0*/  LEA.HI.X R19, R16, UR7, R9, 0x1, P5 ;  /* 0x0000000710137c11 */ /* 0x000fca000a8f0c09 */
[----:B----4-:R1:W-:Y:S02]  /*1800*/  STG.E.128 desc[UR8][R18.64], R12 ;  /* 0x0000000c12007986 */ /* 0x0103e4000c101d08 */
.L_x_49:
[----:B------:R-:W-:Y:S05]  /*1810*/  BSYNC.RECONVERGENT B0 ;  /* 0x0000000000007941 */ /* 0x000fea0003800200 */
.L_x_48:
[----:B-1--4-:R1:W4:Y:S01]  /*1820*/  LDS.128 R12, [R8+0x14500] ;  /* 0x01450000080c7984 */ /* 0x0123220000000c00 */
[----:B------:R-:W-:Y:S04]  /*1830*/  BSSY.RECONVERGENT B0, `(.L_x_50) ;  /* 0x000000f000007945 */ /* 0x000fe80003800200 */
[----:B------:R-:W-:Y:S05]  /*1840*/  @P4 BRA `(.L_x_51) ;  /* 0x0000000000344947 */ /* 0x000fea0003800000 */
[----:B------:R-:W5:Y:S01]  /*1850*/  LDCU.64 UR4, c[0x0][0x3c0] ;  /* 0x00007800ff0477ac */ /* 0x000f620008000a00 */
[----:B------:R-:W-:Y:S01]  /*1860*/  IADD3 R9, P4, PT, R74, 0x28, RZ ;  /* 0x000000284a097810 */ /* 0x000fe20007f9e0ff */
[----:B------:R-:W-:Y:S01]  /*1870*/  IMAD.MOV.U32 R16, RZ, RZ, R2 ;  /* 0x000000ffff107224 */ /* 0x000fe200078e0002 */
[----:B------:R-:W-:Y:S01]  /*1880*/  MOV R17, R11 ;  /* 0x0000000b00117202 */ /* 0x000fe20000000f00 */
[----:B------:R-:W0:Y:S01]  /*1890*/  LDCU.64 UR6, c[0x0][0x3a8] ;  /* 0x00007500ff0677ac */ /* 0x000e220008000a00 */
[----:B------:R-:W-:-:S05]  /*18a0*/  IADD3.X R0, PT, PT, RZ, R75, RZ, P4, !PT ;  /* 0x0000004bff007210 */ /* 0x000fca00027fe4ff */
[----:B-----5:R-:W-:Y:S02]  /*18b0*/  IMAD R0, R0, UR4, RZ ;  /* 0x0000000400007c24 */ /* 0x020fe4000f8e02ff */
[----:B------:R-:W-:-:S04]  /*18c0*/  IMAD.WIDE.U32 R16, R9, UR4, R16 ;  /* 0x0000000409107c25 */ /* 0x000fc8000f8e0010 */
[----:B------:R-:W-:Y:S01]  /*18d0*/  IMAD R9, R9, UR5, R0 ;  /* 0x0000000509097c24 */ /* 0x000fe2000f8e0200 */
[----:B0-----:R-:W-:-:S04]  /*18e0*/  LEA R18, P4, R16, UR6, 0x1 ;  /* 0x0000000610127c11 */ /* 0x001fc8000f8808ff */
[----:B------:R-:W-:-:S04]  /*18f0*/  IADD3 R9, PT, PT, R17, R9, RZ ;  /* 0x0000000911097210 */ /* 0x000fc80007ffe0ff */
[----:B------:R-:W-:-:S05]  /*1900*/  LEA.HI.X R19, R16, UR7, R9, 0x1, P4 ;  /* 0x0000000710137c11 */ /* 0x000fca000a0f0c09 */
[----:B----4-:R0:W-:Y:S02]  /*1910*/  STG.E.128 desc[UR8][R18.64], R12 ;  /* 0x0000000c12007986 */ /* 0x0101e4000c101d08 */
.L_x_51:
[----:B------:R-:W-:Y:S05]  /*1920*/  BSYNC.RECONVERGENT B0 ;  /* 0x0000000000007941 */ /* 0x000fea0003800200 */
.L_x_50:
[----:B0---4-:R0:W4:Y:S01]  /*1930*/  LDS.128 R12, [R8+0x14600] ;  /* 0x01460000080c7984 */ /* 0x0111220000000c00 */
[----:B------:R-:W-:Y:S04]  /*1940*/  BSSY.RECONVERGENT B0, `(.L_x_52) ;  /* 0x000000f000007945 */ /* 0x000fe80003800200 */
[----:B------:R-:W-:Y:S05]  /*1950*/  @P3 BRA `(.L_x_53) ;  /* 0x0000000000343947 */ /* 0x000fea0003800000 */
[----:B------:R-:W5:Y:S01]  /*1960*/  LDCU.64 UR4, c[0x0][0x3c0] ;  /* 0x00007800ff0477ac */ /* 0x000f620008000a00 */
[----:B------:R-:W-:Y:S02]  /*1970*/  IADD3 R9, P3, PT, R74, 0x30, RZ ;  /* 0x000000304a097810 */ /* 0x000fe40007f7e0ff */
[----:B------:R-:W-:Y:S01]  /*1980*/  MOV R16, R2 ;  /* 0x0000000200107202 */ /* 0x000fe20000000f00 */
[----:B------:R-:W1:Y:S01]  /*1990*/  LDCU.64 UR6, c[0x0][0x3a8] ;  /* 0x00007500ff0677ac */ /* 0x000e620008000a00 */
[----:B------:R-:W-:Y:S01]  /*19a0*/  MOV R17, R11 ;  /* 0x0000000b00117202 */ /* 0x000fe20000000f00 */
[----:B------:R-:W-:-:S04]  /*19b0*/  IMAD.X R0, RZ, RZ, R75, P3 ;  /* 0x000000ffff007224 */ /* 0x000fc800018e064b */
[----:B-----5:R-:W-:Y:S02]  /*19c0*/  IMAD R0, R0, UR4, RZ ;  /* 0x0000000400007c24 */ /* 0x020fe4000f8e02ff */
[----:B------:R-:W-:-:S04]  /*19d0*/  IMAD.WIDE.U32 R16, R9, UR4, R16 ;  /* 0x0000000409107c25 */ /* 0x000fc8000f8e0010 */
[----:B------:R-:W-:Y:S01]  /*19e0*/  IMAD R9, R9, UR5, R0 ;  /* 0x0000000509097c24 */ /* 0x000fe2000f8e0200 */
[----:B-1----:R-:W-:-:S03]  /*19f0*/  LEA R18, P3, R16, UR6, 0x1 ;  /* 0x0000000610127c11 */ /* 0x002fc6000f8608ff */
[----:B------:R-:W-:-:S05]  /*1a00*/  IMAD.IADD R9, R17, 0x1, R9 ;  /* 0x0000000111097824 */ /* 0x000fca00078e0209 */
[----:B------:R-:W-:-:S05]  /*1a10*/  LEA.HI.X R19, R16, UR7, R9, 0x1, P3 ;  /* 0x0000000710137c11 */ /* 0x000fca00098f0c09 */
[----:B----4-:R1:W-:Y:S02]  /*1a20*/  STG.E.128 desc[UR8][R18.64], R12 ;  /* 0x0000000c12007986 */ /* 0x0103e4000c101d08 */
.L_x_53:
[----:B------:R-:W-:Y:S05]  /*1a30*/  BSYNC.RECONVERGENT B0 ;  /* 0x0000000000007941 */ /* 0x000fea0003800200 */
.L_x_52:
        /* <DEDUP_REMOVED lines=16> */
.L_x_55:
[----:B------:R-:W-:Y:S05]  /*1b40*/  BSYNC.RECONVERGENT B0 ;  /* 0x0000000000007941 */ /* 0x000fea0003800200 */
.L_x_54:
[----:B0---4-:R0:W4:Y:S01]  /*1b50*/  LDS.128 R12, [R8+0x14800] ;  /* 0x01480000080c7984 */ /* 0x0111220000000c00 */
[----:B------:R-:W-:Y:S04]  /*1b60*/  BSSY.RECONVERGENT B0, `(.L_x_56) ;  /* 0x000000f000007945 */ /* 0x000fe80003800200 */
[----:B------:R-:W-:Y:S05]  /*1b70*/  @P1 BRA `(.L_x_57) ;  /* 0x0000000000341947 */ /* 0x000fea0003800000 */
[----:B------:R-:W5:Y:S01]  /*1b80*/  LDCU.64 UR4, c[0x0][0x3c0] ;  /* 0x00007800ff0477ac */ /* 0x000f620008000a00 */
[----:B------:R-:W-:Y:S01]  /*1b90*/  IADD3 R17, P1, PT, R74, 0x40, RZ ;  /* 0x000000404a117810 */ /* 0x000fe20007f3e0ff */
[----:B0123--:R-:W-:Y:S01]  /*1ba0*/  IMAD.MOV.U32 R8, RZ, RZ, R2 ;  /* 0x000000ffff087224 */ /* 0x00ffe200078e0002 */
        /* <DEDUP_REMOVED lines=10> */
.L_x_57:
[----:B------:R-:W-:Y:S05]  /*1c50*/  BSYNC.RECONVERGENT B0 ;  /* 0x0000000000007941 */ /* 0x000fea0003800200 */
.L_x_56:
[----:B------:R-:W-:Y:S05]  /*1c60*/  @P0 EXIT ;  /* 0x000000000000094d */ /* 0x000fea0003800000 */
[----:B------:R-:W5:Y:S01]  /*1c70*/  LDCU.64 UR4, c[0x0][0x3c0] ;  /* 0x00007800ff0477ac */ /* 0x000f620008000a00 */
[----:B------:R-:W-:Y:S02]  /*1c80*/  IADD3 R9, P0, PT, R74, 0x48, RZ ;  /* 0x000000484a097810 */ /* 0x000fe40007f1e0ff */
[----:B------:R-:W-:Y:S01]  /*1c90*/  MOV R3, R11 ;  /* 0x0000000b00037202 */ /* 0x000fe20000000f00 */
[----:B------:R-:W0:Y:S02]  /*1ca0*/  LDCU.64 UR6, c[0x0][0x3a8] ;  /* 0x00007500ff0677ac */ /* 0x000e240008000a00 */
[----:B------:R-:W-:-:S04]  /*1cb0*/  IMAD.X R74, RZ, RZ, R75, P0 ;  /* 0x000000ffff4a7224 */ /* 0x000fc800000e064b */
[----:B-----5:R-:W-:Y:S02]  /*1cc0*/  IMAD R74, R74, UR4, RZ ;  /* 0x000000044a4a7c24 */ /* 0x020fe4000f8e02ff */
[----:B------:R-:W-:-:S04]  /*1cd0*/  IMAD.WIDE.U32 R2, R9, UR4, R2 ;  /* 0x0000000409027c25 */ /* 0x000fc8000f8e0002 */
[----:B------:R-:W-:Y:S01]  /*1ce0*/  IMAD R9, R9, UR5, R74 ;  /* 0x0000000509097c24 */ /* 0x000fe2000f8e024a */
[----:B0123--:R-:W-:-:S04]  /*1cf0*/  LEA R8, P0, R2, UR6, 0x1 ;  /* 0x0000000602087c11 */ /* 0x00ffc8000f8008ff */
[----:B------:R-:W-:-:S04]  /*1d00*/  IADD3 R3, PT, PT, R3, R9, RZ ;  /* 0x0000000903037210 */ /* 0x000fc80007ffe0ff */
[----:B------:R-:W-:-:S05]  /*1d10*/  LEA.HI.X R9, R2, UR7, R3, 0x1, P0 ;  /* 0x0000000702097c11 */ /* 0x000fca00080f0c03 */
[----:B------:R-:W-:Y:S01]  /*1d20*/  STG.E.128 desc[UR8][R8.64], R4 ;  /* 0x0000000408007986 */ /* 0x000fe2000c101d08 */
[----:B------:R-:W-:Y:S05]  /*1d30*/  EXIT ;  /* 0x000000000000794d */ /* 0x000fea0003800000 */
.L_x_58:
        /* <DEDUP_REMOVED lines=12> */
.L_x_120:


//--------------------- .text._ZN7cutlass13device_kernelIN5flash32FlashAttnBwdPostprocessConvertdQIN4cute5tupleIJNS3_1CILi64EEENS5_ILi256EEEEEENS_10bfloat16_tEfNS_4arch4Sm90ELi256ENS3_8TiledMMAINS3_8MMA_AtomIJNS3_4SM904GMMA27MMA_64x64x16_F32BF16BF16_SSILNSF_5MajorE1ELSH_0ELNSF_7ScaleInE1ELSI_1EEEEEENS3_6LayoutINS4_IJNS5_ILi2EEENS5_ILi1EEESN_EEENS4_IJSN_NS5_ILi0EEESP_EEEEENS4_IJNS3_10UnderscoreESS_SS_EEEEELb1EEEEEvNT_6ParamsE --------------------------
	.section	.text._ZN7cutlass13device_kernelIN5flash32FlashAttnBwdPostprocessConvertdQIN4cute5tupleIJNS3_1CILi64EEENS5_ILi256EEEEEENS_10bfloat16_tEfNS_4arch4Sm90ELi256ENS3_8TiledMMAINS3_8MMA_AtomIJNS3_4SM904GMMA27MMA_64x64x16_F32BF16BF16_SSILNSF_5MajorE1ELSH_0ELNSF_7ScaleInE1ELSI_1EEEEEENS3_6LayoutINS4_IJNS5_ILi2EEENS5_ILi1EEESN_EEENS4_IJSN_NS5_ILi0EEESP_EEEEENS4_IJNS3_10UnderscoreESS_SS_EEEEELb1EEEEEvNT_6ParamsE,"ax",@progbits
	.align	128
.text._ZN7cutlass13device_kernelIN5flash32FlashAttnBwdPostprocessConvertdQIN4cute5tupleIJNS3_1CILi64EEENS5_ILi256EEEEEENS_10bfloat16_tEfNS_4arch4Sm90ELi256ENS3_8TiledMMAINS3_8MMA_AtomIJNS3_4SM904GMMA27MMA_64x64x16_F32BF16BF16_SSILNSF_5MajorE1ELSH_0ELNSF_7ScaleInE1ELSI_1EEEEEENS3_6LayoutINS4_IJNS5_ILi2EEENS5_ILi1EEESN_EEENS4_IJSN_NS5_ILi0EEESP_EEEEENS4_IJNS3_10UnderscoreESS_SS_EEEEELb1EEEEEvNT_6ParamsE:
        .type           _ZN7cutlass13device_kernelIN5flash32FlashAttnBwdPostprocessConvertdQIN4cute5tupleIJNS3_1CILi64EEENS5_ILi256EEEEEENS_10bfloat16_tEfNS_4arch4Sm90ELi256ENS3_8TiledMMAINS3_8MMA_AtomIJNS3_4SM904GMMA27MMA_64x64x16_F32BF16BF16_SSILNSF_5MajorE1ELSH_0ELNSF_7ScaleInE1ELSI_1EEEEEENS3_6LayoutINS4_IJNS5_ILi2EEENS5_ILi1EEESN_EEENS4_IJSN_NS5_ILi0EEESP_EEEEENS4_IJNS3_10UnderscoreESS_SS_EEEEELb1EEEEEvNT_6ParamsE,@function
        .size           _ZN7cutlass13device_kernelIN5flash32FlashAttnBwdPostprocessConvertdQIN4cute5tupleIJNS3_1CILi64EEENS5_ILi256EEEEEENS_10bfloat16_tEfNS_4arch4Sm90ELi256ENS3_8TiledMMAINS3_8MMA_AtomIJNS3_4SM904GMMA27MMA_64x64x16_F32BF16BF16_SSILNSF_5MajorE1ELSH_0ELNSF_7ScaleInE1ELSI_1EEEEEENS3_6LayoutINS4_IJNS5_ILi2EEENS5_ILi1EEESN_EEENS4_IJSN_NS5_ILi0EEESP_EEEEENS4_IJNS3_10UnderscoreESS_SS_EEEEELb1EEEEEvNT_6ParamsE,(.L_x_121 - _ZN7cutlass13device_kernelIN5flash32FlashAttnBwdPostprocessConvertdQIN4cute5tupleIJNS3_1CILi64EEENS5_ILi256EEEEEENS_10bfloat16_tEfNS_4arch4Sm90ELi256ENS3_8TiledMMAINS3_8MMA_AtomIJNS3_4SM904GMMA27MMA_64x64x16_F32BF16BF16_SSILNSF_5MajorE1ELSH_0ELNSF_7ScaleInE1ELSI_1EEEEEENS3_6LayoutINS4_IJNS5_ILi2EEENS5_ILi1EEESN_EEENS4_IJSN_NS5_ILi0EEESP_EEEEENS4_IJNS3_10UnderscoreESS_SS_EEEEELb1EEEEEvNT_6ParamsE)
        .other          _ZN7cutlass13device_kernelIN5flash32FlashAttnBwdPostprocessConvertdQIN4cute5tupleIJNS3_1CILi64EEENS5_ILi256EEEEEENS_10bfloat16_tEfNS_4arch4Sm90ELi256ENS3_8TiledMMAINS3_8MMA_AtomIJNS3_4SM904GMMA27MMA_64x64x16_F32BF16BF16_SSILNSF_5MajorE1ELSH_0ELNSF_7ScaleInE1ELSI_1EEEEEENS3_6LayoutINS4_IJNS5_ILi2EEENS5_ILi1EEESN_EEENS4_IJSN_NS5_ILi0EEESP_EEEEENS4_IJNS3_10UnderscoreESS_SS_EEEEELb1EEEEEvNT_6ParamsE,@"STO_CUDA_ENTRY STV_DEFAULT"
_ZN7cutlass13device_kernelIN5flash32FlashAttnBwdPostprocessConvertdQIN4cute5tupleIJNS3_1CILi64EEENS5_ILi256EEEEEENS_10bfloat16_tEfNS_4arch4Sm90ELi256ENS3_8TiledMMAINS3_8MMA_AtomIJNS3_4SM904GMMA27MMA_64x64x16_F32BF16BF16_SSILNSF_5MajorE1ELSH_0ELNSF_7ScaleInE1ELSI_1EEEEEENS3_6LayoutINS4_IJNS5_ILi2EEENS5_ILi1EEESN_EEENS4_IJSN_NS5_ILi0EEESP_EEEEENS4_IJNS3_10UnderscoreESS_SS_EEEEELb1EEEEEvNT_6ParamsE:
        /* <DEDUP_REMOVED lines=9> */
[----:B------:R-:W-:Y:S02]  /*0090*/  CS2R R8, SRZ ;  /* 0x0000000000087805 */ /* 0x000fe4000001ff00 */
[----:B------:R-:W-:Y:S01]  /*00a0*/  CS2R R74, SRZ ;  /* 0x00000000004a7805 */ /* 0x000fe2000001ff00 */
[----:B------:R-:W1:Y:S01]  /*00b0*/  LDCU UR6, c[0x0][0x3b0] ;  /* 0x00007600ff0677ac */ /* 0x000e620008000800 */
[----:B0-----:R-:W-:-:S04]  /*00c0*/  UISETP.NE.U32.AND UP0, UPT, UR4, URZ, UPT ;  /* 0x000000ff0400728c */ /* 0x001fc8000bf05070 */
[----:B------:R-:W-:Y:S01]  /*00d0*/  UISETP.NE.AND.EX UP0, UPT, UR5, URZ, UPT, UP0 ;  /* 0x000000ff0500728c */ /* 0x000fe2000bf05300 */
[----:B-1----:R-:W-:-:S08]  /*00e0*/  IMAD.U32 R58, RZ, RZ, UR6 ;  /* 0x00000006ff3a7e24 */ /* 0x002fd0000f8e00ff */
[----:B------:R-:W-:Y:S05]  /*00f0*/  BRA.U !UP0, `(.L_x_60) ;  /* 0x0000000108547547 */ /* 0x000fea000b800000 */
[----:B------:R-:W-:Y:S05]  /*0100*/  BRA `(.L_x_61) ;  /* 0x0000000000387947 */ /* 0x000fea0003800000 */
.L_x_59:
[----:B------:R-:W0:Y:S01]  /*0110*/  LDC.64 R2, c[0x0][0x3e0] ;  /* 0x0000f800ff027b82 */ /* 0x000e220000000a00 */
[----:B------:R-:W1:Y:S01]  /*0120*/  LDCU.64 UR4, c[0x0][0x3e8] ;  /* 0x00007d00ff0477ac */ /* 0x000e620008000a00 */
[----:B0-----:R-:W-:-:S05]  /*0130*/  IMAD.WIDE.U32 R2, R7, 0x4, R2 ;  /* 0x0000000407027825 */ /* 0x001fca00078e0002 */
[----:B------:R-:W2:Y:S01]  /*0140*/  LDG.E R74, desc[UR8][R2.64] ;  /* 0x00000008024a7981 */ /* 0x000ea2000c1e1900 */
[----:B-1----:R-:W-:-:S04]  /*0150*/  UISETP.NE.U32.AND UP0, UPT, UR4, URZ, UPT ;  /* 0x000000ff0400728c */ /* 0x002fc8000bf05070 */
[----:B------:R-:W-:Y:S01]  /*0160*/  UISETP.NE.AND.EX UP0, UPT, UR5, URZ, UPT, UP0 ;  /* 0x000000ff0500728c */ /* 0x000fe2000bf05300 */
[--C-:B--2---:R-:W-:Y:S01]  /*0170*/  IMAD R0, R7, 0x40, R74.reuse ;  /* 0x0000004007007824 */ /* 0x104fe200078e024a */
[----:B------:R-:W-:-:S04]  /*0180*/  SHF.R.S32.HI R75, RZ, 0x1f, R74 ;  /* 0x0000001fff4b7819 */ /* 0x000fc8000001144a */
[----:B------:R-:W-:-:S04]  /*0190*/  SHF.R.S32.HI R5, RZ, 0x1f, R0 ;  /* 0x0000001fff057819 */ /* 0x000fc80000011400 */
[----:B------:R-:W-:-:S04]  /*01a0*/  LEA.HI R5, R5, R0, RZ, 0x6 ;  /* 0x0000000005057211 */ /* 0x000fc800078f30ff */
[----:B------:R-:W-:-:S04]  /*01b0*/  SHF.L.U32 R5, R5, 0x8, RZ ;  /* 0x0000000805057819 */ /* 0x000fc800000006ff */
[----:B------:R-:W-:-:S04]  /*01c0*/  LOP3.LUT R8, R5, 0xffffc000, RZ, 0xc0, !PT ;  /* 0xffffc00005087812 */ /* 0x000fc800078ec0ff */
[----:B------:R-:W-:Y:S01]  /*01d0*/  SHF.R.S32.HI R9, RZ, 0x1f, R8 ;  /* 0x0000001fff097819 */ /* 0x000fe20000011408 */
[----:B------:R-:W-:Y:S06]  /*01e0*/  BRA.U !UP0, `(.L_x_62) ;  /* 0x0000000108107547 */ /* 0x000fec000b800000 */
.L_x_61:
[----:B------:R-:W0:Y:S02]  /*01f0*/  LDC.64 R58, c[0x0][0x3e8] ;  /* 0x0000fa00ff3a7b82 */ /* 0x000e240000000a00 */
[----:B0-----:R-:W-:-:S06]  /*0200*/  IMAD.WIDE.U32 R58, R7, 0x4, R58 ;  /* 0x00000004073a7825 */ /* 0x001fcc00078e003a */
[----:B------:R0:W5:Y:S01]  /*0210*/  LDG.E R58, desc[UR8][R58.64] ;  /* 0x000000083a3a7981 */ /* 0x000162000c1e1900 */
[----:B------:R-:W-:Y:S05]  /*0220*/  BRA `(.L_x_60) ;  /* 0x0000000000087947 */ /* 0x000fea0003800000 */
.L_x_62:
[----:B------:R-:W2:Y:S02]  /*0230*/  LDG.E R3, desc[UR8][R2.64+0x4] ;  /* 0x0000040802037981 */ /* 0x000ea4000c1e1900 */
[----:B--2---:R-:W-:-:S07]  /*0240*/  IMAD.IADD R58, R3, 0x1, -R74 ;  /* 0x00000001033a7824 */ /* 0x004fce00078e0a4a */
.L_x_60:
[----:B------:R-:W-:Y:S01]  /*0250*/  IMAD.SHL.U32 R5, R6, 0x40, RZ ;  /* 0x0000004006057824 */ /* 0x000fe200078e00ff */
[----:B------:R-:W-:-:S04]  /*0260*/  ISETP.NE.AND.EX P0, PT, R11, RZ, PT, P0 ;  /* 0x000000ff0b00720c */ /* 0x000fc80003f05300 */
[----:B-----5:R-:W-:-:S13]  /*0270*/  ISETP.GT.AND P2, PT, R58, R5, PT ;  /* 0x000000053a00720c */ /* 0x020fda0003f44270 */
[----:B------:R-:W-:Y:S05]  /*0280*/  @!P2 EXIT P0 ;  /* 0x000000000000a94d */ /* 0x000fea0000000000 */
[----:B------:R-:W1:Y:S01]  /*0290*/  S2R R3, SR_CTAID.Y ;  /* 0x0000000000037919 */ /* 0x000e620000002600 */
[----:B------:R-:W1:Y:S01]  /*02a0*/  LDC.64 R10, c[0x0][0x398] ;  /* 0x0000e600ff0a7b82 */ /* 0x000e620000000a00 */
[----:B------:R-:W-:Y:S01]  /*02b0*/  LEA R8, P0, R6, R8, 0xe ;  /* 0x0000000806087211 */ /* 0x000fe200078070ff */
[----:B------:R-:W-:Y:S01]  /*02c0*/  BSSY.RECONVERGENT B0, `(.L_x_63) ;  /* 0x0000024000007945 */ /* 0x000fe20003800200 */
[----:B------:R-:W2:Y:S01]  /*02d0*/  S2R R2, SR_TID.X ;  /* 0x0000000000027919 */ /* 0x000ea20000002100 */
[----:B------:R-:W-:Y:S02]  /*02e0*/  SEL R4, R7, RZ, !P1 ;  /* 0x000000ff07047207 */ /* 0x000fe40004800000 */
[----:B------:R-:W-:Y:S01]  /*02f0*/  IADD3.X R9, PT, PT, RZ, R9, RZ, P0, !PT ;  /* 0x00000009ff097210 */ /* 0x000fe200007fe4ff */
[----:B------:R-:W3:Y:S01]  /*0300*/  S2R R16, SR_CgaCtaId ;  /* 0x0000000000107919 */ /* 0x000ee20000008800 */
[----:B------:R-:W4:Y:S08]  /*0310*/  LDC.64 R12, c[0x0][0x3a0] ;  /* 0x0000e800ff0c7b82 */ /* 0x000f300000000a00 */
[----:B------:R-:W5:Y:S01]  /*0320*/  LDC.64 R14, c[0x0][0x380] ;  /* 0x0000e000ff0e7b82 */ /* 0x000f620000000a00 */
[----:B-1----:R-:W-:Y:S01]  /*0330*/  IMAD.WIDE.U32 R8, R3, R10, R8 ;  /* 0x0000000a03087225 */ /* 0x002fe200078e0008 */
[----:B--2---:R-:W-:-:S03]  /*0340*/  ISETP.NE.AND P0, PT, R2, RZ, PT ;  /* 0x000000ff0200720c */ /* 0x004fc60003f05270 */
[----:B------:R-:W-:Y:S02]  /*0350*/  IMAD R9, R3, R11, R9 ;  /* 0x0000000b03097224 */ /* 0x000fe400078e0209 */
[----:B----4-:R-:W-:-:S04]  /*0360*/  IMAD.WIDE.U32 R8, R4, R12, R8 ;  /* 0x0000000c04087225 */ /* 0x010fc800078e0008 */
[----:B------:R-:W-:Y:S01]  /*0370*/  IMAD R0, R4, R13, R9 ;  /* 0x0000000d04007224 */ /* 0x000fe200078e0209 */
[----:B-----5:R-:W-:-:S04]  /*0380*/  LEA R14, P1, R8, R14, 0x2 ;  /* 0x0000000e080e7211 */ /* 0x020fc800078210ff */
[----:B------:R-:W-:Y:S01]  /*0390*/  LEA.HI.X R0, R8, R15, R0, 0x2, P1 ;  /* 0x0000000f08007211 */ /* 0x000fe200008f1400 */
[----:B---3--:R-:W-:Y:S08]  /*03a0*/  @P0 BRA `(.L_x_64) ;  /* 0x0000000000540947 */ /* 0x008ff00003800000 */
[----:B------:R-:W1:Y:S01]  /*03b0*/  S2UR UR7, SR_CgaCtaId ;  /* 0x00000000000779c3 */ /* 0x000e620000008800 */
[----:B------:R-:W-:Y:S01]  /*03c0*/  UMOV UR6, 0x400 ;  /* 0x0000040000067882 */ /* 0x000fe20000000000 */
[----:B------:R-:W-:Y:S01]  /*03d0*/  UMOV UR4, 0x1 ;  /* 0x0000000100047882 */ /* 0x000fe20000000000 */
[----:B------:R-:W-:Y:S01]  /*03e0*/  IMAD.MOV.U32 R7, RZ, RZ, 0x10000 ;  /* 0x00010000ff077424 */ /* 0x000fe200078e00ff */
[----:B------:R-:W-:-:S04]  /*03f0*/  UIADD3 UR4, UPT, UPT, -UR4, 0x100000, URZ ;  /* 0x0010000004047890 */ /* 0x000fc8000fffe1ff */
[----:B------:R-:W-:Y:S02]  /*0400*/  USHF.L.U32 UR5, UR4, 0xb, URZ ;  /* 0x0000000b04057899 */ /* 0x000fe400080006ff */
[----:B------:R-:W-:Y:S01]  /*0410*/  USHF.L.U32 UR4, UR4, 0x1, URZ ;  /* 0x0000000104047899 */ /* 0x000fe200080006ff */
[----:B------:R-:W-:Y:S01]  /*0420*/  PLOP3.LUT P0, PT, PT, PT, PT, 0x80, 0x8 ;  /* 0x000000000008781c */ /* 0x000fe20003f0f070 */
[----:B------:R-:W-:Y:S01]  /*0430*/  UMOV UR10, 0x1000 ;  /* 0x00001000000a7882 */ /* 0x000fe20000000000 */
[----:B-1----:R-:W-:-:S04]  /*0440*/  ULEA UR6, UR7, UR6, 0x18 ;  /* 0x0000000607067291 */ /* 0x002fc8000f8ec0ff */
[----:B------:R-:W-:Y:S01]  /*0450*/  UIADD3 UR7, UPT, UPT, UR6, 0x18000, URZ ;  /* 0x0001800006077890 */ /* 0x000fe2000fffe0ff */
[----:B------:R-:W1:Y:S07]  /*0460*/  FENCE.VIEW.ASYNC.S ;  /* 0x00000000000073c6 */ /* 0x000e6e0000000000 */
[----:B-1----:R1:W2:Y:S02]  /*0470*/  SYNCS.EXCH.64 URZ, [UR6+0x18000], UR4 ;  /* 0x0180000406ff75b2 */ /* 0x0022a40008000100 */
[----:B-1----:R-:W-:-:S02]  /*0480*/  R2UR UR4, R14 ;  /* 0x000000000e0472ca */ /* 0x002fc400000e0000 */
[----:B------:R-:W-:Y:S01]  /*0490*/  R2UR UR5, R0 ;  /* 0x00000000000572ca */ /* 0x000fe200000e0000 */
[----:B--2---:R1:W-:-:S14]  /*04a0*/  SYNCS.ARRIVE.TRANS64 RZ, [UR6+0x18000], R7 ;  /* 0x01800007ffff79a7 */ /* 0x0043dc0008000006 */
.L_x_65:
[----:B------:R-:W-:Y:S01]  /*04b0*/  @P0 ELECT P1, URZ, PT ;  /* 0x0000000000ff082f */ /* 0x000fe20003820000 */
[----:B------:R2:W-:-:S12]  /*04c0*/  UBLKCP.S.G [UR6], [UR4], UR10 ;  /* 0x00000006040073ba */ /* 0x0005d8000800020a */
[----:B------:R-:W-:Y:S02]  /*04d0*/  @P1 PLOP3.LUT P0, PT, P1, PT, PT, 0x8, 0x80 ;  /* 0x000000000080181c */ /* 0x000fe40000f0e170 */
[----:B------:R-:W-:-:S11]  /*04e0*/  PLOP3.LUT P1, PT, PT, PT, PT, 0x8, 0x80 ;  /* 0x000000000080781c */ /* 0x000fd60003f2e170 */
[----:B--2---:R-:W-:Y:S05]  /*04f0*/  @P0 BRA.U.ANY `(.L_x_65) ;  /* 0xfffffffd00ec0947 */ /* 0x004fea000393ffff */
.L_x_64:
[----:B------:R-:W-:Y:S05]  /*0500*/  BSYNC.RECONVERGENT B0 ;  /* 0x0000000000007941 */ /* 0x000fea0003800200 */
.L_x_63:
[----:B------:R-:W-:Y:S01]  /*0510*/  BAR.SYNC.DEFER_BLOCKING 0x0 ;  /* 0x0000000000007b1d */ /* 0x000fe20000010000 */
[----:B-1----:R-:W-:Y:S02]  /*0520*/  MOV R7, 0x400 ;  /* 0x0000040000077802 */ /* 0x002fe40000000f00 */
[----:B------:R-:W-:Y:S02]  /*0530*/  SHF.L.U32 R0, RZ, 0x1f, RZ ;  /* 0x0000001fff007819 */ /* 0x000fe400000006ff */
[----:B------:R-:W-:-:S07]  /*0540*/  LEA R45, R16, R7, 0x18 ;  /* 0x00000007102d7211 */ /* 0x000fce00078ec0ff */
.L_x_66:
[----:B-1----:R1:W2:Y:S02]  /*0550*/  SYNCS.PHASECHK.TRANS64.TRYWAIT P0, [R45+URZ+0x18000], R0 ;  /* 0x018000002d0075a7 */ /* 0x0022a400080011ff */
[----:B--2---:R-:W-:Y:S05]  /*0560*/  @!P0 NANOSLEEP.SYNCS 0x989680 ;  /* 0x009896800000895d */ /* 0x004fea0003900000 */
[----:B------:R-:W2:Y:S02]  /*0570*/  @!P0 SYNCS.PHASECHK.TRANS64 P0, [R45+URZ+0x18000], R0 ;  /* 0x018000002d0085a7 */ /* 0x000ea400080010ff */
[----:B--2---:R-:W-:Y:S05]  /*0580*/  @!P0 BRA `(.L_x_66) ;  /* 0xfffffffc00f08947 */ /* 0x004fea000383ffff */
[C---:B------:R-:W-:Y:S01]  /*0590*/  IMAD.SHL.U32 R7, R2.reuse, 0x10, RZ ;  /* 0x0000001002077824 */ /* 0x040fe200078e00ff */
[C---:B-1----:R-:W-:Y:S01]  /*05a0*/  SHF.L.U32 R0, R2.reuse, 0x8, RZ ;  /* 0x0000000802007819 */ /* 0x042fe200000006ff */
[C---:B------:R-:W-:Y:S01]  /*05b0*/  IMAD.SHL.U32 R25, R2.reuse, 0x400, RZ ;  /* 0x0000040002197824 */ /* 0x040fe200078e00ff */
[----:B------:R-:W-:Y:S01]  /*05c0*/  SHF.L.U32 R16, R2, 0x1, RZ ;  /* 0x0000000102107819 */ /* 0x000fe200000006ff */
[----:B------:R-:W1:Y:S01]  /*05d0*/  LDCU UR4, c[0x0][0x3d8] ;  /* 0x00007b00ff0477ac */ /* 0x000e620008000800 */
[----:B------:R-:W-:Y:S01]  /*05e0*/  LOP3.LUT R7, R7, 0x7f0, RZ, 0xc0, !PT ;  /* 0x000007f007077812 */ /* 0x000fe200078ec0ff */
[----:B------:R-:W-:Y:S01]  /*05f0*/  BSSY.RECONVERGENT B0, `(.L_x_67) ;  /* 0x00000b6000007945 */ /* 0x000fe20003800200 */
[----:B------:R-:W-:Y:S01]  /*0600*/  SHF.R.U32.HI R21, RZ, 0x2, R2 ;  /* 0x00000002ff157819 */ /* 0x000fe20000011602 */
[----:B------:R-:W2:Y:S01]  /*0610*/  LDCU.64 UR6, c[0x0][0x3c8] ;  /* 0x00007900ff0677ac */ /* 0x000ea20008000a00 */
[----:B------:R-:W-:Y:S02]  /*0620*/  LOP3.LUT R0, R7, 0x38000, R0, 0xf8, !PT ;  /* 0x0003800007007812 */ /* 0x000fe400078ef800 */
[----:B------:R-:W-:Y:S01]  /*0630*/  SHF.R.U32.HI R7, RZ, 0x1, R2 ;  /* 0x00000001ff077819 */ /* 0x000fe20000011602 */
[----:B------:R-:W3:Y:S01]  /*0640*/  LDCU.64 UR10, c[0x0][0x3d0] ;  /* 0x00007a00ff0a77ac */ /* 0x000ee20008000a00 */
[----:B------:R-:W-:Y:S01]  /*0650*/  LOP3.LUT R20, R16, 0x1c0, RZ, 0xc0, !PT ;  /* 0x000001c010147812 */ /* 0x000fe200078ec0ff */
[----:B------:R-:W-:Y:S01]  /*0660*/  IMAD.IADD R57, R45, 0x1, R0 ;  /* 0x000000012d397824 */ /* 0x000fe200078e0200 */
[----:B------:R-:W-:Y:S01]  /*0670*/  LOP3.LUT R7, R7, 0x30, RZ, 0xc0, !PT ;  /* 0x0000003007077812 */ /* 0x000fe200078ec0ff */
[----:B------:R-:W-:Y:S01]  /*0680*/  IMAD.SHL.U32 R0, R2, 0x40, RZ ;  /* 0x0000004002007824 */ /* 0x000fe200078e00ff */
[----:B------:R-:W-:-:S02]  /*0690*/  LOP3.LUT R26, R20, 0x38, R21, 0xf8, !PT ;  /* 0x00000038141a7812 */ /* 0x000fc400078ef815 */
[----:B------:R-:W-:Y:S01]  /*06a0*/  LOP3.LUT R7, R7, 0x8, R2, 0xf8, !PT ;  /* 0x0000000807077812 */ /* 0x000fe200078ef802 */
[----:B------:R-:W1:Y:S01]  /*06b0*/  LDS.128 R28, [R57+0x800] ;  /* 0x00080000391c7984 */ /* 0x000e620000000c00 */
[----:B------:R-:W-:Y:S02]  /*06c0*/  LOP3.LUT R43, R25, 0x6000, RZ, 0xc0, !PT ;  /* 0x00006000192b7812 */ /* 0x000fe400078ec0ff */
[----:B------:R-:W-:Y:S01]  /*06d0*/  LOP3.LUT R24, R7, 0x1c0, R0, 0xf8, !PT ;  /* 0x000001c007187812 */ /* 0x000fe200078ef800 */
[----:B------:R-:W4:Y:S01]  /*06e0*/  LDS.128 R8, [R57] ;  /* 0x0000000039087984 */ /* 0x000f220000000c00 */
[C---:B------:R-:W-:Y:S01]  /*06f0*/  SHF.L.U32 R7, R2.reuse, 0x3, RZ ;  /* 0x0000000302077819 */ /* 0x040fe200000006ff */
[----:B------:R-:W-:Y:S01]  /*0700*/  IMAD.SHL.U32 R0, R2, 0x20, RZ ;  /* 0x0000002002007824 */ /* 0x000fe200078e00ff */
[----:B------:R-:W-:Y:S01]  /*0710*/  VIADDMNMX R58, R58, -R5, 0x40, PT ;  /* 0x000000403a3a7446 */ /* 0x000fe20003800905 */
[----:B------:R-:W5:Y:S01]  /*0720*/  LDS.128 R36, [R57+0x1800] ;  /* 0x0018000039247984 */ /* 0x000f620000000c00 */
[----:B------:R-:W-:-:S02]  /*0730*/  LOP3.LUT R40, R26, 0x38, R7, 0x78, !PT ;  /* 0x000000381a287812 */ /* 0x000fc400078e7807 */
[----:B------:R-:W-:Y:S01]  /*0740*/  LOP3.LUT R41, R24, 0x38, R7, 0x78, !PT ;  /* 0x0000003818297812 */ /* 0x000fe200078e7807 */
[----:B------:R-:W0:Y:S01]  /*0750*/  LDS.128 R16, [R57+0x2800] ;  /* 0x0028000039107984 */ /* 0x000e220000000c00 */
[----:B------:R-:W-:Y:S02]  /*0760*/  LEA R40, R40, R43, 0x1 ;  /* 0x0000002b28287211 */ /* 0x000fe400078e08ff */
[----:B------:R-:W-:Y:S01]  /*0770*/  LOP3.LUT R41, R41, 0x7200, R0, 0xf8, !PT ;  /* 0x0000720029297812 */ /* 0x000fe200078ef800 */
[----:B------:R-:W2:Y:S02]  /*0780*/  LDS.128 R12, [R57+0x2000] ;  /* 0x00200000390c7984 */ /* 0x000ea40000000c00 */
[----:B------:R-:W-:Y:S01]  /*0790*/  IMAD.IADD R0, R45, 0x1, R40 ;  /* 0x000000012d007824 */ /* 0x000fe200078e0228 */
[----:B------:R-:W-:Y:S01]  /*07a0*/  LEA R56, R41, R45, 0x1 ;  /* 0x0000002d29387211 */ /* 0x000fe200078e08ff */
[----:B------:R-:W3:Y:S04]  /*07b0*/  LDS.128 R32, [R57+0x1000] ;  /* 0x0010000039207984 */ /* 0x000ee80000000c00 */
[----:B------:R-:W3:Y:S04]  /*07c0*/  LDS.128 R20, [R57+0x3000] ;  /* 0x0030000039147984 */ /* 0x000ee80000000c00 */
[----:B------:R-:W3:Y:S01]  /*07d0*/  LDS.128 R24, [R57+0x3800] ;  /* 0x0038000039187984 */ /* 0x000ee20000000c00 */
[----:B-1----:R-:W-:Y:S01]  /*07e0*/  FMUL.FTZ R28, R28, UR4 ;  /* 0x000000041c1c7c20 */ /* 0x002fe20008410000 */
        /* <DEDUP_REMOVED lines=11> */
[----:B------:R-:W1:Y:S01]  /*08a0*/  LDS.128 R8, [R57+0x4000] ;  /* 0x0040000039087984 */ /* 0x000e620000000c00 */
[----:B0-----:R-:W-:Y:S01]  /*08b0*/  FMUL.FTZ R51, R16, UR4 ;  /* 0x0000000410337c20 */ /* 0x001fe20008410000 */
[----:B------:R-:W-:Y:S01]  /*08c0*/  FMUL.FTZ R52, R17, UR4 ;  /* 0x0000000411347c20 */ /* 0x000fe20008410000 */
[----:B------:R-:W-:Y:S01]  /*08d0*/  FMUL.FTZ R53, R18, UR4 ;  /* 0x0000000412357c20 */ /* 0x000fe20008410000 */
[----:B------:R-:W-:Y:S01]  /*08e0*/  FMUL.FTZ R60, R19, UR4 ;  /* 0x00000004133c7c20 */ /* 0x000fe20008410000 */
[----:B--2---:R-:W-:Y:S01]  /*08f0*/  FMUL.FTZ R48, R12, UR4 ;  /* 0x000000040c307c20 */ /* 0x004fe20008410000 */
[----:B------:R-:W-:Y:S01]  /*0900*/  FMUL.FTZ R61, R13, UR4 ;  /* 0x000000040d3d7c20 */ /* 0x000fe20008410000 */
[----:B------:R-:W-:Y:S01]  /*0910*/  FMUL.FTZ R49, R14, UR4 ;  /* 0x000000040e317c20 */ /* 0x000fe20008410000 */
[----:B------:R-:W-:Y:S01]  /*0920*/  FMUL.FTZ R50, R15, UR4 ;  /* 0x000000040f327c20 */ /* 0x000fe20008410000 */
[----:B------:R-:W0:Y:S01]  /*0930*/  LDS.128 R16, [R57+0x5000] ;  /* 0x0050000039107984 */ /* 0x000e220000000c00 */
[----:B---3--:R-:W-:Y:S01]  /*0940*/  FMUL.FTZ R62, R34, UR4 ;  /* 0x00000004223e7c20 */ /* 0x008fe20008410000 */
[----:B------:R-:W-:Y:S01]  /*0950*/  FMUL.FTZ R41, R32, UR4 ;  /* 0x0000000420297c20 */ /* 0x000fe20008410000 */
[----:B------:R-:W-:Y:S01]  /*0960*/  FMUL.FTZ R54, R20, UR4 ;  /* 0x0000000414367c20 */ /* 0x000fe20008410000 */
[----:B------:R-:W2:Y:S01]  /*0970*/  LDS.128 R12, [R57+0x4800] ;  /* 0x00480000390c7984 */ /* 0x000ea20000000c00 */
[----:B------:R-:W-:Y:S01]  /*0980*/  FMUL.FTZ R59, R21, UR4 ;  /* 0x00000004153b7c20 */ /* 0x000fe20008410000 */
[----:B------:R-:W-:Y:S01]  /*0990*/  FMUL.FTZ R55, R22, UR4 ;  /* 0x0000000416377c20 */ /* 0x000fe20008410000 */
[----:B------:R-:W-:Y:S01]  /*09a0*/  FMUL.FTZ R68, R23, UR4 ;  /* 0x0000000417447c20 */ /* 0x000fe20008410000 */
[----:B------:R-:W-:Y:S01]  /*09b0*/  FMUL.FTZ R67, R35, UR4 ;  /* 0x0000000423437c20 */ /* 0x000fe20008410000 */
[----:B------:R-:W3:Y:S01]  /*09c0*/  LDS.128 R20, [R57+0x5800] ;  /* 0x0058000039147984 */ /* 0x000ee20000000c00 */
[----:B------:R-:W-:Y:S01]  /*09d0*/  FMUL.FTZ R66, R24, UR4 ;  /* 0x0000000418427c20 */ /* 0x000fe20008410000 */
[----:B------:R-:W-:Y:S01]  /*09e0*/  FMUL.FTZ R71, R25, UR4 ;  /* 0x0000000419477c20 */ /* 0x000fe20008410000 */
[----:B------:R-:W-:Y:S01]  /*09f0*/  FMUL.FTZ R70, R26, UR4 ;  /* 0x000000041a467c20 */ /* 0x000fe20008410000 */
[----:B------:R-:W-:Y:S01]  /*0a00*/  FMUL.FTZ R73, R27, UR4 ;  /* 0x000000041b497c20 */ /* 0x000fe20008410000 */
[----:B------:R-:W-:Y:S01]  /*0a10*/  F2FP.BF16.F32.PACK_AB R34, R29, R28 ;  /* 0x0000001c1d22723e */ /* 0x000fe200000010ff */
[----:B------:R-:W4:Y:S01]  /*0a20*/  LDS.128 R24, [R57+0x6000] ;  /* 0x0060000039187984 */ /* 0x000f220000000c00 */
[----:B------:R-:W-:Y:S01]  /*0a30*/  F2FP.BF16.F32.PACK_AB R32, R65, R46 ;  /* 0x0000002e4120723e */ /* 0x000fe200000010ff */
[----:B------:R-:W-:Y:S01]  /*0a40*/  FMUL.FTZ R64, R33, UR4 ;  /* 0x0000000421407c20 */ /* 0x000fe20008410000 */
[----:B------:R-:W-:Y:S01]  /*0a50*/  F2FP.BF16.F32.PACK_AB R35, R47, R40 ;  /* 0x000000282f23723e */ /* 0x000fe200000010ff */
[----:B------:R-:W5:Y:S01]  /*0a60*/  LDS.128 R28, [R57+0x6800] ;  /* 0x00680000391c7984 */ /* 0x000f620000000c00 */
[----:B------:R-:W-:-:S02]  /*0a70*/  F2FP.BF16.F32.PACK_AB R42, R45, R42 ;  /* 0x0000002a2d2a723e */ /* 0x000fc400000010ff */
[----:B------:R-:W-:Y:S01]  /*0a80*/  F2FP.BF16.F32.PACK_AB R43, R44, R43 ;  /* 0x0000002b2c2b723e */ /* 0x000fe200000010ff */
[----:B------:R-:W5:Y:S01]  /*0a90*/  LDS.128 R36, [R57+0x7000] ;  /* 0x0070000039247984 */ /* 0x000f620000000c00 */
[----:B------:R-:W-:Y:S02]  /*0aa0*/  F2FP.BF16.F32.PACK_AB R49, R50, R49 ;  /* 0x000000313231723e */ /* 0x000fe400000010ff */
[----:B------:R-:W-:Y:S01]  /*0ab0*/  F2FP.BF16.F32.PACK_AB R33, R69, R63 ;  /* 0x0000003f4521723e */ /* 0x000fe200000010ff */
[----:B------:R-:W5:Y:S01]  /*0ac0*/  LDS.128 R44, [R57+0x7800] ;  /* 0x00780000392c7984 */ /* 0x000f620000000c00 */
[----:B------:R-:W-:Y:S02]  /*0ad0*/  F2FP.BF16.F32.PACK_AB R40, R64, R41 ;  /* 0x000000294028723e */ /* 0x000fe400000010ff */
[----:B------:R-:W-:Y:S01]  /*0ae0*/  F2FP.BF16.F32.PACK_AB R50, R52, R51 ;  /* 0x000000333432723e */ /* 0x000fe200000010ff */
[----:B-1----:R-:W-:Y:S01]  /*0af0*/  FMUL.FTZ R8, R8, UR4 ;  /* 0x0000000408087c20 */ /* 0x002fe20008410000 */
[----:B------:R-:W-:Y:S01]  /*0b00*/  FMUL.FTZ R9, R9, UR4 ;  /* 0x0000000409097c20 */ /* 0x000fe20008410000 */
[----:B------:R-:W-:Y:S01]  /*0b10*/  FMUL.FTZ R10, R10, UR4 ;  /* 0x000000040a0a7c20 */ /* 0x000fe20008410000 */
[----:B------:R-:W-:Y:S01]  /*0b20*/  FMUL.FTZ R11, R11, UR4 ;  /* 0x000000040b0b7c20 */ /* 0x000fe20008410000 */
[----:B------:R-:W-:Y:S01]  /*0b30*/  F2FP.BF16.F32.PACK_AB R41, R67, R62 ;  /* 0x0000003e4329723e */ /* 0x000fe200000010ff */
[----:B------:R-:W-:Y:S01]  /*0b40*/  STSM.16.MT88.4 [R56+0x10000], R32 ;  /* 0x0100002038007844 */ /* 0x000fe20000004200 */
[----:B------:R-:W-:-:S02]  /*0b50*/  F2FP.BF16.F32.PACK_AB R51, R60, R53 ;  /* 0x000000353c33723e */ /* 0x000fc400000010ff */
[----:B------:R-:W-:Y:S01]  /*0b60*/  F2FP.BF16.F32.PACK_AB R48, R61, R48 ;  /* 0x000000303d30723e */ /* 0x000fe200000010ff */
        /* <DEDUP_REMOVED lines=8> */
[----:B------:R-:W-:Y:S01]  /*0bf0*/  F2FP.BF16.F32.PACK_AB R52, R59, R54 ;  /* 0x000000363b34723e */ /* 0x000fe200000010ff */
[----:B---3--:R-:W-:Y:S01]  /*0c00*/  FMUL.FTZ R20, R20, UR4 ;  /* 0x0000000414147c20 */ /* 0x008fe20008410000 */
[----:B------:R-:W-:Y:S01]  /*0c10*/  FMUL.FTZ R21, R21, UR4 ;  /* 0x0000000415157c20 */ /* 0x000fe20008410000 */
[----:B------:R-:W-:Y:S01]  /*0c20*/  FMUL.FTZ R22, R22, UR4 ;  /* 0x0000000416167c20 */ /* 0x000fe20008410000 */
[----:B------:R-:W-:Y:S01]  /*0c30*/  FMUL.FTZ R23, R23, UR4 ;  /* 0x0000000417177c20 */ /* 0x000fe20008410000 */
[----:B------:R-:W-:Y:S01]  /*0c40*/  F2FP.BF16.F32.PACK_AB R53, R68, R55 ;  /* 0x000000374435723e */ /* 0x000fe200000010ff */
[----:B------:R-:W-:Y:S01]  /*0c50*/  STSM.16.MT88.4 [R56+0x10800], R40 ;  /* 0x0108002838007844 */ /* 0x000fe20000004200 */
        /* <DEDUP_REMOVED lines=19> */
[----:B------:R-:W0:Y:S01]  /*0d90*/  LDCU UR4, c[0x0][0x3b4] ;  /* 0x00007680ff0477ac */ /* 0x000e220008000800 */
[----:B------:R-:W-:-:S02]  /*0da0*/  F2FP.BF16.F32.PACK_AB R55, R73, R70 ;  /* 0x000000464937723e */ /* 0x000fc400000010ff */
[----:B------:R-:W-:Y:S02]  /*0db0*/  F2FP.BF16.F32.PACK_AB R9, R11, R10 ;  /* 0x0000000a0b09723e */ /* 0x000fe400000010ff */
[----:B------:R-:W-:Y:S01]  /*0dc0*/  F2FP.BF16.F32.PACK_AB R16, R17, R16 ;  /* 0x000000101110723e */ /* 0x000fe200000010ff */
[----:B------:R-:W-:Y:S01]  /*0dd0*/  STSM.16.MT88.4 [R56+0x11800], R52 ;  /* 0x0118003438007844 */ /* 0x000fe20000004200 */
[----:B------:R-:W-:Y:S02]  /*0de0*/  F2FP.BF16.F32.PACK_AB R10, R13, R12 ;  /* 0x0000000c0d0a723e */ /* 0x000fe400000010ff */
[----:B------:R-:W-:Y:S02]  /*0df0*/  F2FP.BF16.F32.PACK_AB R11, R15, R14 ;  /* 0x0000000e0f0b723e */ /* 0x000fe400000010ff */
[----:B------:R-:W-:Y:S02]  /*0e00*/  F2FP.BF16.F32.PACK_AB R17, R19, R18 ;  /* 0x000000121311723e */ /* 0x000fe400000010ff */
[----:B------:R-:W-:Y:S01]  /*0e10*/  F2FP.BF16.F32.PACK_AB R18, R21, R20 ;  /* 0x000000141512723e */ /* 0x000fe200000010ff */
[----:B------:R1:W-:Y:S01]  /*0e20*/  STSM.16.MT88.4 [R56+0x14000], R8 ;  /* 0x0140000838007844 */ /* 0x0003e20000004200 */
[----:B------:R-:W-:-:S02]  /*0e30*/  F2FP.BF16.F32.PACK_AB R19, R23, R22 ;  /* 0x000000161713723e */ /* 0x000fc400000010ff */
[----:B------:R-:W-:Y:S02]  /*0e40*/  F2FP.BF16.F32.PACK_AB R20, R25, R24 ;  /* 0x000000181914723e */ /* 0x000fe400000010ff */
[----:B------:R-:W-:Y:S01]  /*0e50*/  F2FP.BF16.F32.PACK_AB R21, R27, R26 ;  /* 0x0000001a1b15723e */ /* 0x000fe200000010ff */
[----:B------:R-:W-:Y:S01]  /*0e60*/  STSM.16.MT88.4 [R56+0x14800], R16 ;  /* 0x0148001038007844 */ /* 0x000fe20000004200 */
[----:B------:R-:W-:Y:S01]  /*0e70*/  F2FP.BF16.F32.PACK_AB R22, R29, R28 ;  /* 0x0000001c1d16723e */ /* 0x000fe200000010ff */
[----:B------:R-:W-:Y:S01]  /*0e80*/  HFMA2 R29, -RZ, RZ, 0, 0 ;  /* 0x00000000ff1d7431 */ /* 0x000fe200000001ff */
[----:B------:R-:W-:Y:S02]  /*0e90*/  F2FP.BF16.F32.PACK_AB R23, R31, R30 ;  /* 0x0000001e1f17723e */ /* 0x000fe400000010ff */
[----:B------:R-:W-:Y:S02]  /*0ea0*/  F2FP.BF16.F32.PACK_AB R24, R37, R36 ;  /* 0x000000242518723e */ /* 0x000fe400000010ff */
[----:B------:R-:W-:Y:S01]  /*0eb0*/  F2FP.BF16.F32.PACK_AB R25, R39, R38 ;  /* 0x000000262719723e */ /* 0x000fe200000010ff */
[----:B------:R2:W-:Y:S01]  /*0ec0*/  STSM.16.MT88.4 [R56+0x15000], R20 ;  /* 0x0150001438007844 */ /* 0x0005e20000004200 */
[----:B------:R-:W-:-:S02]  /*0ed0*/  F2FP.BF16.F32.PACK_AB R26, R45, R44 ;  /* 0x0000002c2d1a723e */ /* 0x000fc400000010ff */
[----:B------:R-:W-:Y:S02]  /*0ee0*/  F2FP.BF16.F32.PACK_AB R27, R47, R46 ;  /* 0x0000002e2f1b723e */ /* 0x000fe400000010ff */
[----:B------:R-:W-:Y:S02]  /*0ef0*/  SHF.R.U32.HI R31, RZ, 0x5, R2 ;  /* 0x00000005ff1f7819 */ /* 0x000fe40000011602 */
[----:B------:R-:W-:Y:S01]  /*0f00*/  LOP3.LUT R28, R7, 0xf8, RZ, 0xc0, !PT ;  /* 0x000000f8071c7812 */ /* 0x000fe200078ec0ff */
[----:B------:R3:W-:Y:S01]  /*0f10*/  STSM.16.MT88.4 [R56+0x15800], R24 ;  /* 0x0158001838007844 */ /* 0x0007e20000004200 */
[----:B------:R-:W-:Y:S01]  /*0f20*/  BAR.SYNC.DEFER_BLOCKING 0x0 ;  /* 0x0000000000007b1d */ /* 0x000fe20000010000 */
[C---:B-1----:R-:W-:Y:S01]  /*0f30*/  IADD3 R8, P1, PT, R31.reuse, R74, RZ ;  /* 0x0000004a1f087210 */ /* 0x042fe20007f3e0ff */
[----:B------:R-:W-:Y:S01]  /*0f40*/  VIADD R2, R31, 0x8 ;  /* 0x000000081f027836 */ /* 0x000fe20000000000 */
[----:B0-----:R-:W-:Y:S01]  /*0f50*/  ISETP.GE.AND P0, PT, R28, UR4, PT ;  /* 0x000000041c007c0c */ /* 0x001fe2000bf06270 */
[----:B------:R-:W-:Y:S01]  /*0f60*/  IMAD.WIDE.U32 R10, R3, UR6, R28 ;  /* 0x00000006030a7c25 */ /* 0x000fe2000f8e001c */
[----:B------:R-:W-:-:S02]  /*0f70*/  IADD3.X R9, PT, PT, RZ, R75, RZ, P1, !PT ;  /* 0x0000004bff097210 */ /* 0x000fc40000ffe4ff */
[CC--:B------:R-:W-:Y:S01]  /*0f80*/  ISETP.GE.OR P1, PT, R31.reuse, R58.reuse, P0 ;  /* 0x0000003a1f00720c */ /* 0x0c0fe20000726670 */
[----:B------:R-:W-:Y:S01]  /*0f90*/  VIADD R5, R31, 0x10 ;  /* 0x000000101f057836 */ /* 0x000fe20000000000 */
[-C--:B------:R-:W-:Y:S01]  /*0fa0*/  ISETP.GE.OR P6, PT, R2, R58.reuse, P0 ;  /* 0x0000003a0200720c */ /* 0x080fe200007c6670 */
[----:B------:R-:W-:Y:S01]  /*0fb0*/  IMAD R11, R3, UR7, R11 ;  /* 0x00000007030b7c24 */ /* 0x000fe2000f8e020b */
[C---:B--2---:R-:W-:Y:S01]  /*0fc0*/  IADD3 R20, PT, PT, R31.reuse, 0x30, RZ ;  /* 0x000000301f147810 */ /* 0x044fe20007ffe0ff */
[----:B------:R-:W-:Y:S01]  /*0fd0*/  VIADD R2, R31, 0x18 ;  /* 0x000000181f027836 */ /* 0x000fe20000000000 */
[-C--:B------:R-:W-:Y:S01]  /*0fe0*/  ISETP.GE.OR P5, PT, R5, R58.reuse, P0 ;  /* 0x0000003a0500720c */ /* 0x080fe200007a6670 */
[C---:B------:R-:W-:Y:S01]  /*0ff0*/  VIADD R3, R31.reuse, 0x28 ;  /* 0x000000281f037836 */ /* 0x040fe20000000000 */
[----:B------:R-:W-:Y:S01]  /*1000*/  IADD3 R5, PT, PT, R31, 0x20, RZ ;  /* 0x000000201f057810 */ /* 0x000fe20007ffe0ff */
[----:B------:R-:W-:Y:S01]  /*1010*/  IMAD.WIDE.U32 R6, R6, 0x40, R8 ;  /* 0x0000004006067825 */ /* 0x000fe200078e0008 */
[----:B------:R-:W-:-:S02]  /*1020*/  ISETP.GE.OR P4, PT, R2, R58, P0 ;  /* 0x0000003a0200720c */ /* 0x000fc40000786670 */
[-C--:B------:R-:W-:Y:S01]  /*1030*/  ISETP.GE.OR P2, PT, R3, R58.reuse, P0 ;  /* 0x0000003a0300720c */ /* 0x080fe20000746670 */
[C---:B------:R-:W-:Y:S01]  /*1040*/  IMAD.WIDE.U32 R2, R4.reuse, UR10, R10 ;  /* 0x0000000a04027c25 */ /* 0x040fe2000f8e000a */
[----:B------:R-:W-:Y:S01]  /*1050*/  ISETP.GE.OR P3, PT, R5, R58, P0 ;  /* 0x0000003a0500720c */ /* 0x000fe20000766670 */
[----:B------:R3:W0:Y:S02]  /*1060*/  LDS.128 R12, [R0+0x11c00] ;  /* 0x011c0000000c7984 */ /* 0x0006240000000c00 */
[----:B------:R-:W-:Y:S02]  /*1070*/  IMAD R5, R4, UR11, R3 ;  /* 0x0000000b04057c24 */ /* 0x000fe4000f8e0203 */
[----:B------:R-:W-:Y:S01]  /*1080*/  VIADD R31, R31, 0x38 ;  /* 0x000000381f1f7836 */ /* 0x000fe20000000000 */
[----:B------:R-:W-:Y:S07]  /*1090*/  @P1 BRA `(.L_x_68) ;  /* 0x00000000002c1947 */ /* 0x000fee0003800000 */
[----:B------:R-:W1:Y:S01]  /*10a0*/  LDS.128 R8, [R0+0x10000] ;  /* 0x0100000000087984 */ /* 0x000e620000000c00 */
[----:B------:R-:W2:Y:S01]  /*10b0*/  LDCU.64 UR4, c[0x0][0x3c0] ;  /* 0x00007800ff0477ac */ /* 0x000ea20008000a00 */
[----:B------:R-:W-:Y:S01]  /*10c0*/  MOV R4, R2 ;  /* 0x0000000200047202 */ /* 0x000fe20000000f00 */
[----:B------:R-:W4:Y:S01]  /*10d0*/  LDCU.64 UR6, c[0x0][0x3a8] ;  /* 0x00007500ff0677ac */ /* 0x000f220008000a00 */
[----:B--2---:R-:W-:-:S03]  /*10e0*/  IMAD R19, R7, UR4, RZ ;  /* 0x0000000407137c24 */ /* 0x004fc6000f8e02ff */
[----:B------:R-:W-:-:S04]  /*10f0*/  IMAD.WIDE.U32 R16, R6, UR4, R4 ;  /* 0x0000000406107c25 */ /* 0x000fc8000f8e0004 */
[----:B------:R-:W-:Y:S01]  /*1100*/  IMAD R19, R6, UR5, R19 ;  /* 0x0000000506137c24 */ /* 0x000fe2000f8e0213 */
[----:B----4-:R-:W-:-:S03]  /*1110*/  LEA R18, P1, R16, UR6, 0x1 ;  /* 0x0000000610127c11 */ /* 0x010fc6000f8208ff */
[----:B------:R-:W-:-:S05]  /*1120*/  IMAD.IADD R17, R17, 0x1, R19 ;  /* 0x0000000111117824 */ /* 0x000fca00078e0213 */
[----:B------:R-:W-:-:S05]  /*1130*/  LEA.HI.X R19, R16, UR7, R17, 0x1, P1 ;  /* 0x0000000710137c11 */ /* 0x000fca00088f0c11 */
[----:B-1----:R1:W-:Y:S02]  /*1140*/  STG.E.128 desc[UR8][R18.64], R8 ;  /* 0x0000000812007986 */ /* 0x0023e4000c101d08 */
.L_x_68:
[----:B------:R-:W-:Y:S05]  /*1150*/  BSYNC.RECONVERGENT B0 ;  /* 0x0000000000007941 */ /* 0x000fea0003800200 */
.L_x_67:
[----:B-1----:R1:W2:Y:S01]  /*1160*/  LDS.128 R8, [R0+0x10400] ;  /* 0x0104000000087984 */ /* 0x0022a20000000c00 */
[----:B------:R-:W-:Y:S01]  /*1170*/  BSSY.RECONVERGENT B0, `(.L_x_69) ;  /* 0x0000011000007945 */ /* 0x000fe20003800200 */
[-C--:B------:R-:W-:Y:S02]  /*1180*/  ISETP.GE.OR P1, PT, R20, R58.reuse, P0 ;  /* 0x0000003a1400720c */ /* 0x080fe40000726670 */
[----:B------:R-:W-:Y:S01]  /*1190*/  ISETP.GE.OR P0, PT, R31, R58, P0 ;  /* 0x0000003a1f00720c */ /* 0x000fe20000706670 */
[----:B------:R-:W-:-:S12]  /*11a0*/  @P6 BRA `(.L_x_70) ;  /* 0x0000000000346947 */ /* 0x000fd80003800000 */
[----:B------:R-:W4:Y:S01]  /*11b0*/  LDCU.64 UR4, c[0x0][0x3c0] ;  /* 0x00007800ff0477ac */ /* 0x000f220008000a00 */
[----:B------:R-:W-:Y:S02]  /*11c0*/  IADD3 R19, P6, PT, R6, 0x8, RZ ;  /* 0x0000000806137810 */ /* 0x000fe40007fde0ff */
[----:B------:R-:W-:Y:S01]  /*11d0*/  MOV R17, R5 ;  /* 0x0000000500117202 */ /* 0x000fe20000000f00 */
[----:B------:R-:W5:Y:S01]  /*11e0*/  LDCU.64 UR6, c[0x0][0x3a8] ;  /* 0x00007500ff0677ac */ /* 0x000f620008000a00 */
[----:B------:R-:W-:-:S05]  /*11f0*/  IADD3.X R16, PT, PT, RZ, R7, RZ, P6, !PT ;  /* 0x00000007ff107210 */ /* 0x000fca00037fe4ff */
[----:B----4-:R-:W-:Y:S02]  /*1200*/  IMAD R18, R16, UR4, RZ ;  /* 0x0000000410127c24 */ /* 0x010fe4000f8e02ff */
[----:B------:R-:W-:-:S04]  /*1210*/  IMAD.MOV.U32 R16, RZ, RZ, R2 ;  /* 0x000000ffff107224 */ /* 0x000fc800078e0002 */
[----:B------:R-:W-:-:S04]  /*1220*/  IMAD.WIDE.U32 R16, R19, UR4, R16 ;  /* 0x0000000413107c25 */ /* 0x000fc8000f8e0010 */
[----:B------:R-:W-:Y:S01]  /*1230*/  IMAD R19, R19, UR5, R18 ;  /* 0x0000000513137c24 */ /* 0x000fe2000f8e0212 */
[----:B-----5:R-:W-:-:S03]  /*1240*/  LEA R18, P6, R16, UR6, 0x1 ;  /* 0x0000000610127c11 */ /* 0x020fc6000f8c08ff */
[----:B------:R-:W-:-:S05]  /*1250*/  IMAD.IADD R17, R17, 0x1, R19 ;  /* 0x0000000111117824 */ /* 0x000fca00078e0213 */
[----:B------:R-:W-:-:S05]  /*1260*/  LEA.HI.X R19, R16, UR7, R17, 0x1, P6 ;  /* 0x0000000710137c11 */ /* 0x000fca000b0f0c11 */
[----:B--2---:R4:W-:Y:S02]  /*1270*/  STG.E.128 desc[UR8][R18.64], R8 ;  /* 0x0000000812007986 */ /* 0x0049e4000c101d08 */
.L_x_70:
[----:B------:R-:W-:Y:S05]  /*1280*/  BSYNC.RECONVERGENT B0 ;  /* 0x0000000000007941 */ /* 0x000fea0003800200 */
.L_x_69:
[----:B--2-4-:R2:W4:Y:S01]  /*1290*/  LDS.128 R8, [R0+0x10800] ;  /* 0x0108000000087984 */ /* 0x0145220000000c00 */
[----:B------:R-:W-:Y:S04]  /*12a0*/  BSSY.RECONVERGENT B0, `(.L_x_71) ;  /* 0x000000f000007945 */ /* 0x000fe80003800200 */
[----:B------:R-:W-:Y:S05]  /*12b0*/  @P5 BRA `(.L_x_72) ;  /* 0x0000000000345947 */ /* 0x000fea0003800000 */
[----:B------:R-:W5:Y:S01]  /*12c0*/  LDCU.64 UR4, c[0x0][0x3c0] ;  /* 0x00007800ff0477ac */ /* 0x000f620008000a00 */
[----:B------:R-:W-:Y:S02]  /*12d0*/  IADD3 R19, P5, PT, R6, 0x10, RZ ;  /* 0x0000001006137810 */ /* 0x000fe40007fbe0ff */
[----:B------:R-:W-:Y:S01]  /*12e0*/  MOV R17, R5 ;  /* 0x0000000500117202 */ /* 0x000fe20000000f00 */
[----:B------:R-:W0:Y:S01]  /*12f0*/  LDCU.64 UR6, c[0x0][0x3a8] ;  /* 0x00007500ff0677ac */ /* 0x000e220008000a00 */
[----:B------:R-:W-:-:S05]  /*1300*/  IADD3.X R16, PT, PT, RZ, R7, RZ, P5, !PT ;  /* 0x00000007ff107210 */ /* 0x000fca0002ffe4ff */
[----:B-----5:R-:W-:Y:S02]  /*1310*/  IMAD R18, R16, UR4, RZ ;  /* 0x0000000410127c24 */ /* 0x020fe4000f8e02ff */
[----:B------:R-:W-:-:S04]  /*1320*/  IMAD.MOV.U32 R16, RZ, RZ, R2 ;  /* 0x000000ffff107224 */ /* 0x000fc800078e0002 */
[----:B------:R-:W-:-:S04]  /*1330*/  IMAD.WIDE.U32 R16, R19, UR4, R16 ;  /* 0x0000000413107c25 */ /* 0x000fc8000f8e0010 */
[----:B------:R-:W-:Y:S01]  /*1340*/  IMAD R19, R19, UR5, R18 ;  /* 0x0000000513137c24 */ /* 0x000fe2000f8e0212 */
[----:B0-----:R-:W-:-:S03]  /*1350*/  LEA R18, P5, R16, UR6, 0x1 ;  /* 0x0000000610127c11 */ /* 0x001fc6000f8a08ff */
[----:B------:R-:W-:-:S05]  /*1360*/  IMAD.IADD R17, R17, 0x1, R19 ;  /* 0x0000000111117824 */ /* 0x000fca00078e0213 */
[----:B------:R-:W-:-:S05]  /*1370*/  LEA.HI.X R19, R16, UR7, R17, 0x1, P5 ;  /* 0x0000000710137c11 */ /* 0x000fca000a8f0c11 */
[----:B----4-:R0:W-:Y:S02]  /*1380*/  STG.E.128 desc[UR8][R18.64], R8 ;  /* 0x0000000812007986 */ /* 0x0101e4000c101d08 */
.L_x_72:
[----:B------:R-:W-:Y:S05]  /*1390*/  BSYNC.RECONVERGENT B0 ;  /* 0x0000000000007941 */ /* 0x000fea0003800200 */
.L_x_71:
[----:B0---4-:R0:W4:Y:S01]  /*13a0*/  LDS.128 R8, [R0+0x10c00] ;  /* 0x010c000000087984 */ /* 0x0111220000000c00 */
[----:B------:R-:W-:Y:S04]  /*13b0*/  BSSY.RECONVERGENT B0, `(.L_x_73) ;  /* 0x000000f000007945 */ /* 0x000fe80003800200 */
[----:B------:R-:W-:Y:S05]  /*13c0*/  @P4 BRA `(.L_x_74) ;  /* 0x0000000000344947 */ /* 0x000fea0003800000 */
[----:B------:R-:W5:Y:S01]  /*13d0*/  LDCU.64 UR4, c[0x0][0x3c0] ;  /* 0x00007800ff0477ac */ /* 0x000f620008000a00 */
[----:B------:R-:W-:Y:S02]  /*13e0*/  IADD3 R19, P4, PT, R6, 0x18, RZ ;  /* 0x0000001806137810 */ /* 0x000fe40007f9e0ff */
[----:B------:R-:W-:Y:S01]  /*13f0*/  MOV R17, R5 ;  /* 0x0000000500117202 */ /* 0x000fe20000000f00 */
[----:B------:R-:W1:Y:S01]  /*1400*/  LDCU.64 UR6, c[0x0][0x3a8] ;  /* 0x00007500ff0677ac */ /* 0x000e620008000a00 */
[----:B------:R-:W-:-:S05]  /*1410*/  IADD3.X R16, PT, PT, RZ, R7, RZ, P4, !PT ;  /* 0x00000007ff107210 */ /* 0x000fca00027fe4ff */
[----:B-----5:R-:W-:Y:S02]  /*1420*/  IMAD R18, R16, UR4, RZ ;  /* 0x0000000410127c24 */ /* 0x020fe4000f8e02ff */
[----:B------:R-:W-:-:S04]  /*1430*/  IMAD.MOV.U32 R16, RZ, RZ, R2 ;  /* 0x000000ffff107224 */ /* 0x000fc800078e0002 */
[----:B------:R-:W-:-:S04]  /*1440*/  IMAD.WIDE.U32 R16, R19, UR4, R16 ;  /* 0x0000000413107c25 */ /* 0x000fc8000f8e0010 */
[----:B------:R-:W-:Y:S01]  /*1450*/  IMAD R19, R19, UR5, R18 ;  /* 0x0000000513137c24 */ /* 0x000fe2000f8e0212 */
[----:B-1----:R-:W-:-:S03]  /*1460*/  LEA R18, P4, R16, UR6, 0x1 ;  /* 0x0000000610127c11 */ /* 0x002fc6000f8808ff */
[----:B------:R-:W-:-:S05]  /*1470*/  IMAD.IADD R17, R17, 0x1, R19 ;  /* 0x0000000111117824 */ /* 0x000fca00078e0213 */
[----:B------:R-:W-:-:S05]  /*1480*/  LEA.HI.X R19, R16, UR7, R17, 0x1, P4 ;  /* 0x0000000710137c11 */ /* 0x000fca000a0f0c11 */
[----:B----4-:R1:W-:Y:S02]  /*1490*/  STG.E.128 desc[UR8][R18.64], R8 ;  /* 0x0000000812007986 */ /* 0x0103e4000c101d08 */
.L_x_74:
[----:B------:R-:W-:Y:S05]  /*14a0*/  BSYNC.RECONVERGENT B0 ;  /* 0x0000000000007941 */ /* 0x000fea0003800200 */
.L_x_73:
[----:B-1--4-:R1:W4:Y:S01]  /*14b0*/  LDS.128 R8, [R0+0x11000] ;  /* 0x0110000000087984 */ /* 0x0123220000000c00 */
        /* <DEDUP_REMOVED lines=15> */
.L_x_76:
[----:B------:R-:W-:Y:S05]  /*15b0*/  BSYNC.RECONVERGENT B0 ;  /* 0x0000000000007941 */ /* 0x000fea0003800200 */
.L_x_75:
        /* <DEDUP_REMOVED lines=16> */
.L_x_78:
[----:B------:R-:W-:Y:S05]  /*16c0*/  BSYNC.RECONVERGENT B0 ;  /* 0x0000000000007941 */ /* 0x000fea0003800200 */
.L_x_77:
[----:B-1--4-:R1:W4:Y:S01]  /*16d0*/  LDS.128 R8, [R0+0x11800] ;  /* 0x0118000000087984 */ /* 0x0123220000000c00 */
[----:B------:R-:W-:Y:S04]  /*16e0*/  BSSY.RECONVERGENT B0, `(.L_x_79) ;  /* 0x000000f000007945 */ /* 0x000fe80003800200 */
[----:B------:R-:W-:Y:S05]  /*16f0*/  @P1 BRA `(.L_x_80) ;  /* 0x0000000000341947 */ /* 0x000fea0003800000 */
[----:B------:R-:W5:Y:S01]  /*1700*/  LDCU.64 UR4, c[0x0][0x3c0] ;  /* 0x00007800ff0477ac */ /* 0x000f620008000a00 */
[----:B------:R-:W-:Y:S01]  /*1710*/  IADD3 R19, P1, PT, R6, 0x30, RZ ;  /* 0x0000003006137810 */ /* 0x000fe20007f3e0ff */
[----:B------:R-:W-:Y:S01]  /*1720*/  IMAD.MOV.U32 R16, RZ, RZ, R2 ;  /* 0x000000ffff107224 */ /* 0x000fe200078e0002 */
[----:B------:R-:W-:Y:S01]  /*1730*/  MOV R17, R5 ;  /* 0x0000000500117202 */ /* 0x000fe20000000f00 */
[----:B------:R-:W5:Y:S01]  /*1740*/  LDCU.64 UR6, c[0x0][0x3a8] ;  /* 0x00007500ff0677ac */ /* 0x000f620008000a00 */
[----:B0123--:R-:W-:-:S05]  /*1750*/  IADD3.X R0, PT, PT, RZ, R7, RZ, P1, !PT ;  /* 0x00000007ff007210 */ /* 0x00ffca0000ffe4ff */
[----:B-----5:R-:W-:Y:S02]  /*1760*/  IMAD R0, R0, UR4, RZ ;  /* 0x0000000400007c24 */ /* 0x020fe4000f8e02ff */
[----:B------:R-:W-:-:S04]  /*1770*/  IMAD.WIDE.U32 R16, R19, UR4, R16 ;  /* 0x0000000413107c25 */ /* 0x000fc8000f8e0010 */
[----:B------:R-:W-:Y:S01]  /*1780*/  IMAD R19, R19, UR5, R0 ;  /* 0x0000000513137c24 */ /* 0x000fe2000f8e0200 */
[----:B------:R-:W-:-:S03]  /*1790*/  LEA R18, P1, R16, UR6, 0x1 ;  /* 0x0000000610127c11 */ /* 0x000fc6000f8208ff */
[----:B------:R-:W-:-:S05]  /*17a0*/  IMAD.IADD R17, R17, 0x1, R19 ;  /* 0x0000000111117824 */ /* 0x000fca00078e0213 */
[----:B------:R-:W-:-:S05]  /*17b0*/  LEA.HI.X R19, R16, UR7, R17, 0x1, P1 ;  /* 0x0000000710137c11 */ /* 0x000fca00088f0c11 */
[----:B----4-:R0:W-:Y:S02]  /*17c0*/  STG.E.128 desc[UR8][R18.64], R8 ;  /* 0x0000000812007986 */ /* 0x0101e4000c101d08 */
.L_x_80:
[----:B------:R-:W-:Y:S05]  /*17d0*/  BSYNC.RECONVERGENT B0 ;  /* 0x0000000000007941 */ /* 0x000fea0003800200 */
.L_x_79:
[----:B------:R-:W-:Y:S05]  /*17e0*/  @P0 EXIT ;  /* 0x000000000000094d */ /* 0x000fea0003800000 */
[----:B------:R-:W5:Y:S01]  /*17f0*/  LDCU.64 UR4, c[0x0][0x3c0] ;  /* 0x00007800ff0477ac */ /* 0x000f620008000a00 */
[----:B0---4-:R-:W-:Y:S01]  /*1800*/  IADD3 R9, P0, PT, R6, 0x38, RZ ;  /* 0x0000003806097810 */ /* 0x011fe20007f1e0ff */
[----:B------:R-:W-:Y:S01]  /*1810*/  IMAD.MOV.U32 R3, RZ, RZ, R5 ;  /* 0x000000ffff037224 */ /* 0x000fe200078e0005 */
[----:B------:R-:W0:Y:S02]  /*1820*/  LDCU.64 UR6, c[0x0][0x3a8] ;  /* 0x00007500ff0677ac */ /* 0x000e240008000a00 */
[----:B------:R-:W-:-:S05]  /*1830*/  IADD3.X R6, PT, PT, RZ, R7, RZ, P0, !PT ;  /* 0x00000007ff067210 */ /* 0x000fca00007fe4ff */
[----:B-----5:R-:W-:Y:S02]  /*1840*/  IMAD R6, R6, UR4, RZ ;  /* 0x0000000406067c24 */ /* 0x020fe4000f8e02ff */
[----:B------:R-:W-:-:S04]  /*1850*/  IMAD.WIDE.U32 R2, R9, UR4, R2 ;  /* 0x0000000409027c25 */ /* 0x000fc8000f8e0002 */
[----:B------:R-:W-:Y:S01]  /*1860*/  IMAD R9, R9, UR5, R6 ;  /* 0x0000000509097c24 */ /* 0x000fe2000f8e0206 */
[----:B0-----:R-:W-:-:S04]  /*1870*/  LEA R4, P0, R2, UR6, 0x1 ;  /* 0x0000000602047c11 */ /* 0x001fc8000f8008ff */
[----:B------:R-:W-:-:S04]  /*1880*/  IADD3 R3, PT, PT, R3, R9, RZ ;  /* 0x0000000903037210 */ /* 0x000fc80007ffe0ff */
[----:B------:R-:W-:-:S05]  /*1890*/  LEA.HI.X R5, R2, UR7, R3, 0x1, P0 ;  /* 0x0000000702057c11 */ /* 0x000fca00080f0c03 */
[----:B------:R-:W-:Y:S01]  /*18a0*/  STG.E.128 desc[UR8][R4.64], R12 ;  /* 0x0000000c04007986 */ /* 0x000fe2000c101d08 */
[----:B------:R-:W-:Y:S05]  /*18b0*/  EXIT ;  /* 0x000000000000794d */ /* 0x000fea0003800000 */
.L_x_81:
        /* <DEDUP_REMOVED lines=12> */
.L_x_121:


//--------------------- .text._ZN7cutlass13device_kernelIN5flash11enable_sm90INS1_16FlashAttnBwdSm90INS1_25CollectiveMainloopBwdSm90ILi2ELi1ELi1EN4cute5tupleIJNS5_1CILi1EEES8_S8_EEENS6_IJNS7_ILi64EEENS7_ILi80EEENS7_ILi256EEEEEENS_10bfloat16_tEfNS_4arch4Sm90ELb1ELb0ELb0ELb1ELb0ELb0ELb1ELb1ELi2ELi1ELi1ELi1ELb0EEENS1_24CollectiveEpilogueBwdGQAISD_fSG_Li256ELb1ELb0EEENS1_25SingleTileBwdLPTSchedulerILb1ELi80ELb0EEEEEEEEEvNT_6ParamsE --------------------------
	.section	.text._ZN7cutlass13device_kernelIN5flash11enable_sm90INS1_16FlashAttnBwdSm90INS1_25CollectiveMainloopBwdSm90ILi2ELi1ELi1EN4cute5tupleIJNS5_1CILi1EEES8_S8_EEENS6_IJNS7_ILi64EEENS7_ILi80EEENS7_ILi256EEEEEENS_10bfloat16_tEfNS_4arch4Sm90ELb1ELb0ELb0ELb1ELb0ELb0ELb1ELb1ELi2ELi1ELi1ELi1ELb0EEENS1_24CollectiveEpilogueBwdGQAISD_fSG_Li256ELb1ELb0EEENS1_25SingleTileBwdLPTSchedulerILb1ELi80ELb0EEEEEEEEEvNT_6ParamsE,"ax",@progbits
	.align	128
.text._ZN7cutlass13device_kernelIN5flash11enable_sm90INS1_16FlashAttnBwdSm90INS1_25CollectiveMainloopBwdSm90ILi2ELi1ELi1EN4cute5tupleIJNS5_1CILi1EEES8_S8_EEENS6_IJNS7_ILi64EEENS7_ILi80EEENS7_ILi256EEEEEENS_10bfloat16_tEfNS_4arch4Sm90ELb1ELb0ELb0ELb1ELb0ELb0ELb1ELb1ELi2ELi1ELi1ELi1ELb0EEENS1_24CollectiveEpilogueBwdGQAISD_fSG_Li256ELb1ELb0EEENS1_25SingleTileBwdLPTSchedulerILb1ELi80ELb0EEEEEEEEEvNT_6ParamsE:
        .type           _ZN7cutlass13device_kernelIN5flash11enable_sm90INS1_16FlashAttnBwdSm90INS1_25CollectiveMainloopBwdSm90ILi2ELi1ELi1EN4cute5tupleIJNS5_1CILi1EEES8_S8_EEENS6_IJNS7_ILi64EEENS7_ILi80EEENS7_ILi256EEEEEENS_10bfloat16_tEfNS_4arch4Sm90ELb1ELb0ELb0ELb1ELb0ELb0ELb1ELb1ELi2ELi1ELi1ELi1ELb0EEENS1_24CollectiveEpilogueBwdGQAISD_fSG_Li256ELb1ELb0EEENS1_25SingleTileBwdLPTSchedulerILb1ELi80ELb0EEEEEEEEEvNT_6ParamsE,@function
        .size           _ZN7cutlass13device_kernelIN5flash11enable_sm90INS1_16FlashAttnBwdSm90INS1_25CollectiveMainloopBwdSm90ILi2ELi1ELi1EN4cute5tupleIJNS5_1CILi1EEES8_S8_EEENS6_IJNS7_ILi64EEENS7_ILi80EEENS7_ILi256EEEEEENS_10bfloat16_tEfNS_4arch4Sm90ELb1ELb0ELb0ELb1ELb0ELb0ELb1ELb1ELi2ELi1ELi1ELi1ELb0EEENS1_24CollectiveEpilogueBwdGQAISD_fSG_Li256ELb1ELb0EEENS1_25SingleTileBwdLPTSchedulerILb1ELi80ELb0EEEEEEEEEvNT_6ParamsE,(.L_x_122 - _ZN7cutlass13device_kernelIN5flash11enable_sm90INS1_16FlashAttnBwdSm90INS1_25CollectiveMainloopBwdSm90ILi2ELi1ELi1EN4cute5tupleIJNS5_1CILi1EEES8_S8_EEENS6_IJNS7_ILi64EEENS7_ILi80EEENS7_ILi256EEEEEENS_10bfloat16_tEfNS_4arch4Sm90ELb1ELb0ELb0ELb1ELb0ELb0ELb1ELb1ELi2ELi1ELi1ELi1ELb0EEENS1_24CollectiveEpilogueBwdGQAISD_fSG_Li256ELb1ELb0EEENS1_25SingleTileBwdLPTSchedulerILb1ELi80ELb0EEEEEEEEEvNT_6ParamsE)
        .other          _ZN7cutlass13device_kernelIN5flash11enable_sm90INS1_16FlashAttnBwdSm90INS1_25CollectiveMainloopBwdSm90ILi2ELi1ELi1EN4cute5tupleIJNS5_1CILi1EEES8_S8_EEENS6_IJNS7_ILi64EEENS7_ILi80EEENS7_ILi256EEEEEENS_10bfloat16_tEfNS_4arch4Sm90ELb1ELb0ELb0ELb1ELb0ELb0ELb1ELb1ELi2ELi1ELi1ELi1ELb0EEENS1_24CollectiveEpilogueBwdGQAISD_fSG_Li256ELb1ELb0EEENS1_25SingleTileBwdLPTSchedulerILb1ELi80ELb0EEEEEEEEEvNT_6ParamsE,@"STO_CUDA_ENTRY STV_DEFAULT"
_ZN7cutlass13device_kernelIN5flash11enable_sm90INS1_16FlashAttnBwdSm90INS1_25CollectiveMainloopBwdSm90ILi2ELi1ELi1EN4cute5tupleIJNS5_1CILi1EEES8_S8_EEENS6_IJNS7_ILi64EEENS7_ILi80EEENS7_ILi256EEEEEENS_10bfloat16_tEfNS_4arch4Sm90ELb1ELb0ELb0ELb1ELb0ELb0ELb1ELb1ELi2ELi1ELi1ELi1ELb0EEENS1_24CollectiveEpilogueBwdGQAISD_fSG_Li256ELb1ELb0EEENS1_25SingleTileBwdLPTSchedulerILb1ELi80ELb0EEEEEEEEEvNT_6ParamsE:
[----:B------:R-:W-:Y:S01]  /*0000*/  LDC R1, c[0x0][0x37c] ;  /* 0x0000df00ff017b82 */ /* 0x000fe20000000800 */
[----:B------:R-:W-:Y:S05]  /*0010*/  EXIT ;  /* 0x000000000000794d */ /* 0x000fea0003800000 */
.L_x_82:
        /* <DEDUP_REMOVED lines=14> */
.L_x_122:


//--------------------- .text._ZN7cutlass13device_kernelIN5flash22FlashAttnBwdPreprocessIN4cute5tupleIJNS3_1CILi64EEENS5_ILi256EEEEEENS_10bfloat16_tEfNS_4arch4Sm90ELb1ELb1EEEEEvNT_6ParamsE --------------------------
	.section	.text._ZN7cutlass13device_kernelIN5flash22FlashAttnBwdPreprocessIN4cute5tupleIJNS3_1CILi64EEENS5_ILi256EEEEEENS_10bfloat16_tEfNS_4arch4Sm90ELb1ELb1EEEEEvNT_6ParamsE,"ax",@progbits
	.align	128
.text._ZN7cutlass13device_kernelIN5flash22FlashAttnBwdPreprocessIN4cute5tupleIJNS3_1CILi64EEENS5_ILi256EEEEEENS_10bfloat16_tEfNS_4arch4Sm90ELb1ELb1EEEEEvNT_6ParamsE:
        .type           _ZN7cutlass13device_kernelIN5flash22FlashAttnBwdPreprocessIN4cute5tupleIJNS3_1CILi64EEENS5_ILi256EEEEEENS_10bfloat16_tEfNS_4arch4Sm90ELb1ELb1EEEEEvNT_6ParamsE,@function
        .size           _ZN7cutlass13device_kernelIN5flash22FlashAttnBwdPreprocessIN4cute5tupleIJNS3_1CILi64EEENS5_ILi256EEEEEENS_10bfloat16_tEfNS_4arch4Sm90ELb1ELb1EEEEEvNT_6ParamsE,(.L_x_123 - _ZN7cutlass13device_kernelIN5flash22FlashAttnBwdPreprocessIN4cute5tupleIJNS3_1CILi64EEENS5_ILi256EEEEEENS_10bfloat16_tEfNS_4arch4Sm90ELb1ELb1EEEEEvNT_6ParamsE)
        .other          _ZN7cutlass13device_kernelIN5flash22FlashAttnBwdPreprocessIN4cute5tupleIJNS3_1CILi64EEENS5_ILi256EEEEEENS_10bfloat16_tEfNS_4arch4Sm90ELb1ELb1EEEEEvNT_6ParamsE,@"STO_CUDA_ENTRY STV_DEFAULT"
_ZN7cutlass13device_kernelIN5flash22FlashAttnBwdPreprocessIN4cute5tupleIJNS3_1CILi64EEENS5_ILi256EEEEEENS_10bfloat16_tEfNS_4arch4Sm90ELb1ELb1EEEEEvNT_6ParamsE:
[----:B------:R-:W-:Y:S01]  /*0000*/  LDC R1, c[0x0][0x37c] ;  /* 0x0000df00ff017b82 */ /* 0x000fe20000000800 */
[----:B------:R-:W0:Y:S07]  /*0010*/  LDCU.64 UR10, c[0x0][0x460] ;  /* 0x00008c00ff0a77ac */ /* 0x000e2e0008000a00 */
[----:B------:R-:W1:Y:S01]  /*0020*/  S2UR UR16, SR_CTAID.X ;  /* 0x00000000001079c3 */ /* 0x000e620000002500 */
[----:B------:R-:W2:Y:S07]  /*0030*/  LDCU.64 UR12, c[0x0][0x358] ;  /* 0x00006b00ff0c77ac */ /* 0x000eae0008000a00 */
[----:B------:R-:W3:Y:S08]  /*0040*/  S2UR UR15, SR_CTAID.Y ;  /* 0x00000000000f79c3 */ /* 0x000ef00000002600 */
[----:B------:R-:W4:Y:S01]  /*0050*/  S2UR UR14, SR_CTAID.Z ;  /* 0x00000000000e79c3 */ /* 0x000f220000002700 */
[----:B0-----:R-:W-:-:S04]  /*0060*/  UISETP.NE.U32.AND UP1, UPT, UR10, URZ, UPT ;  /* 0x000000ff0a00728c */ /* 0x001fc8000bf25070 */
[----:B------:R-:W-:-:S09]  /*0070*/  UISETP.NE.AND.EX UP2, UPT, UR11, URZ, UPT, UP1 ;  /* 0x000000ff0b00728c */ /* 0x000fd2000bf45310 */
[----:B-12---:R-:W-:Y:S05]  /*0080*/  BRA.U UP2, `(.L_x_83) ;  /* 0x0000000102247547 */ /* 0x006fea000b800000 */
[----:B------:R-:W0:Y:S01]  /*0090*/  LDCU.64 UR6, c[0x0][0x468] ;  /* 0x00008d00ff0677ac */ /* 0x000e220008000a00 */
[----:B------:R-:W1:Y:S01]  /*00a0*/  LDCU UR5, c[0x0][0x388] ;  /* 0x00007100ff0577ac */ /* 0x000e620008000800 */
[----:B------:R-:W-:Y:S01]  /*00b0*/  UMOV UR4, URZ ;  /* 0x000000ff00047c82 */ /* 0x000fe20008000000 */
[----:B0-----:R-:W-:-:S03]  /*00c0*/  UISETP.NE.U32.AND UP0, UPT, UR6, URZ, UPT ;  /* 0x000000ff0600728c */ /* 0x001fc6000bf05070 */
[----:B------:R-:W-:Y:S01]  /*00d0*/  UMOV UR6, URZ ;  /* 0x000000ff00067c82 */ /* 0x000fe20008000000 */
[----:B------:R-:W-:-:S03]  /*00e0*/  UISETP.NE.AND.EX UP0, UPT, UR7, URZ, UPT, UP0 ;  /* 0x000000ff0700728c */ /* 0x000fc6000bf05300 */
[----:B------:R-:W-:-:S06]  /*00f0*/  UMOV UR7, URZ ;  /* 0x000000ff00077c82 */ /* 0x000fcc0008000000 */
[----:B-1----:R-:W-:Y:S05]  /*0100*/  BRA.U !UP0, `(.L_x_84) ;  /* 0x0000000108687547 */ /* 0x002fea000b800000 */
[----:B------:R-:W-:Y:S05]  /*0110*/  BRA `(.L_x_85) ;  /* 0x00000000003c7947 */ /* 0x000fea0003800000 */
.L_x_83:
[----:B------:R-:W4:Y:S01]  /*0120*/  LDCU.64 UR4, c[0x0][0x460] ;  /* 0x00008c00ff0477ac */ /* 0x000f220008000a00 */
[----:B------:R-:W0:Y:S01]  /*0130*/  LDCU.64 UR8, c[0x0][0x468] ;  /* 0x00008d00ff0877ac */ /* 0x000e220008000a00 */
[----:B----4-:R-:W-:-:S06]  /*0140*/  UIMAD.WIDE.U32 UR4, UR14, 0x4, UR4 ;  /* 0x000000040e0478a5 */ /* 0x010fcc000f8e0004 */
[----:B------:R-:W-:Y:S02]  /*0150*/  IMAD.U32 R2, RZ, RZ, UR4 ;  /* 0x00000004ff027e24 */ /* 0x000fe4000f8e00ff */
[----:B------:R-:W-:-:S05]  /*0160*/  IMAD.U32 R3, RZ, RZ, UR5 ;  /* 0x00000005ff037e24 */ /* 0x000fca000f8e00ff */
[----:B------:R-:W2:Y:S01]  /*0170*/  LDG.E R0, desc[UR12][R2.64] ;  /* 0x0000000c02007981 */ /* 0x000ea2000c1e1900 */
[----:B0-----:R-:W-:-:S04]  /*0180*/  UISETP.NE.U32.AND UP0, UPT, UR8, URZ, UPT ;  /* 0x000000ff0800728c */ /* 0x001fc8000bf05070 */
[----:B------:R-:W-:Y:S01]  /*0190*/  UISETP.NE.AND.EX UP0, UPT, UR9, URZ, UPT, UP0 ;  /* 0x000000ff0900728c */ /* 0x000fe2000bf05300 */
[----:B--2---:R-:W-:-:S13]  /*01a0*/  R2UR UR6, R0 ;  /* 0x00000000000672ca */ /* 0x004fda00000e0000 */
[----:B------:R-:W-:Y:S02]  /*01b0*/  ULEA UR4, UR14, UR6, 0x6 ;  /* 0x000000060e047291 */ /* 0x000fe4000f8e30ff */
[----:B------:R-:W-:Y:S02]  /*01c0*/  USHF.R.S32.HI UR7, URZ, 0x1f, UR6 ;  /* 0x0000001fff077899 */ /* 0x000fe40008011406 */
[----:B------:R-:W-:-:S04]  /*01d0*/  USHF.R.S32.HI UR5, URZ, 0x1f, UR4 ;  /* 0x0000001fff057899 */ /* 0x000fc80008011404 */
[----:B------:R-:W-:-:S04]  /*01e0*/  ULEA.HI UR4, UR5, UR4, URZ, 0x6 ;  /* 0x0000000405047291 */ /* 0x000fc8000f8f30ff */
[----:B------:R-:W-:Y:S01]  /*01f0*/  ULOP3.LUT UR4, UR4, 0xffffffc0, URZ, 0xc0, !UPT ;  /* 0xffffffc004047892 */ /* 0x000fe2000f8ec0ff */
[----:B------:R-:W-:Y:S11]  /*0200*/  BRA.U !UP0, `(.L_x_86) ;  /* 0x00000001081c7547 */ /* 0x000ff6000b800000 */
.L_x_85:
[----:B------:R-:W4:Y:S02]  /*0210*/  LDCU.64 UR8, c[0x0][0x468] ;  /* 0x00008d00ff0877ac */ /* 0x000f240008000a00 */
[----:B----4-:R-:W-:-:S06]  /*0220*/  UIMAD.WIDE.U32 UR8, UR14, 0x4, UR8 ;  /* 0x000000040e0878a5 */ /* 0x010fcc000f8e0008 */
[----:B------:R-:W-:Y:S01]  /*0230*/  IMAD.U32 R2, RZ, RZ, UR8 ;  /* 0x00000008ff027e24 */ /* 0x000fe2000f8e00ff */
[----:B------:R-:W-:-:S05]  /*0240*/  MOV R3, UR9 ;  /* 0x0000000900037c02 */ /* 0x000fca0008000f00 */
[----:B------:R-:W2:Y:S02]  /*0250*/  LDG.E R2, desc[UR12][R2.64] ;  /* 0x0000000c02027981 */ /* 0x000ea4000c1e1900 */
[----:B--2---:R-:W-:Y:S01]  /*0260*/  R2UR UR5, R2 ;  /* 0x00000000020572ca */ /* 0x004fe200000e0000 */
[----:B------:R-:W-:-:S14]  /*0270*/  BRA `(.L_x_84) ;  /* 0x00000000000c7947 */ /* 0x000fdc0003800000 */
.L_x_86:
[----:B------:R-:W2:Y:S02]  /*0280*/  LDG.E R2, desc[UR12][R2.64+0x4] ;  /* 0x0000040c02027981 */ /* 0x000ea4000c1e1900 */
[----:B--2---:R-:W-:-:S13]  /*0290*/  R2UR UR5, R2 ;  /* 0x00000000020572ca */ /* 0x004fda00000e0000 */
[----:B------:R-:W-:-:S12]  /*02a0*/  UIADD3 UR5, UPT, UPT, -UR6, UR5, URZ ;  /* 0x0000000506057290 */ /* 0x000fd8000fffe1ff */
.L_x_84:
[----:B------:R-:W-:Y:S01]  /*02b0*/  USHF.L.U32 UR8, UR16, 0x6, URZ ;  /* 0x0000000610087899 */ /* 0x000fe200080006ff */
[----:B------:R-:W0:Y:S01]  /*02c0*/  S2R R64, SR_TID.X ;  /* 0x0000000000407919 */ /* 0x000e220000002100 */
[----:B------:R-:W-:Y:S02]  /*02d0*/  PLOP3.LUT P0, PT, PT, PT, UP1, 0x80, 0x8 ;  /* 0x000000000008781c */ /* 0x000fe40003f0f018 */
[----:B------:R-:W-:Y:S02]  /*02e0*/  UISETP.GT.AND UP0, UPT, UR5, UR8, UPT ;  /* 0x000000080500728c */ /* 0x000fe4000bf04270 */
[----:B------:R-:W-:-:S04]  /*02f0*/  ISETP.NE.AND.EX P0, PT, RZ, UR11, PT, P0 ;  /* 0x0000000bff007c0c */ /* 0x000fc8000bf05300 */
[----:B------:R-:W-:-:S13]  /*0300*/  PLOP3.LUT P1, PT, PT, PT, UP0, 0x80, 0x8 ;  /* 0x000000000008781c */ /* 0x000fda0003f2f008 */
[----:B---34-:R-:W-:Y:S05]  /*0310*/  @!P1 EXIT P0 ;  /* 0x000000000000994d */ /* 0x018fea0000000000 */
[----:B------:R-:W-:Y:S01]  /*0320*/  UIADD3 UR18, UPT, UPT, -UR8, UR5, URZ ;  /* 0x0000000508127290 */ /* 0x000fe2000fffe1ff */
[----:B------:R-:W1:Y:S01]  /*0330*/  LDC.64 R4, c[0x0][0x400] ;  /* 0x00010000ff047b82 */ /* 0x000e620000000a00 */
[----:B0-----:R-:W-:Y:S01]  /*0340*/  SHF.R.U32.HI R6, RZ, 0x4, R64 ;  /* 0x00000004ff067819 */ /* 0x001fe20000011640 */
[----:B------:R-:W-:Y:S01]  /*0350*/  IMAD.MOV.U32 R65, RZ, RZ, RZ ;  /* 0x000000ffff417224 */ /* 0x000fe200078e00ff */
[----:B------:R-:W-:Y:S01]  /*0360*/  USEL UR17, UR14, URZ, !UP2 ;  /* 0x000000ff0e117287 */ /* 0x000fe2000d000000 */
[----:B------:R-:W-:Y:S01]  /*0370*/  MOV R7, UR16 ;  /* 0x0000001000077c02 */ /* 0x000fe20008000f00 */
[----:B------:R-:W-:Y:S01]  /*0380*/  BSSY.RECONVERGENT B0, `(.L_x_87) ;  /* 0x0000038000007945 */ /* 0x000fe20003800200 */
[----:B------:R-:W-:Y:S02]  /*0390*/  ISETP.GE.AND P0, PT, R64, UR18, PT ;  /* 0x0000001240007c0c */ /* 0x000fe4000bf06270 */
[----:B------:R-:W-:Y:S01]  /*03a0*/  CS2R R72, SRZ ;  /* 0x0000000000487805 */ /* 0x000fe2000001ff00 */
[----:B------:R-:W0:Y:S01]  /*03b0*/  LDC.64 R10, c[0x0][0x3a0] ;  /* 0x0000e800ff0a7b82 */ /* 0x000e220000000a00 */
[----:B------:R-:W-:-:S02]  /*03c0*/  IADD3 R66, P3, PT, R6, UR6, RZ ;  /* 0x0000000606427c10 */ /* 0x000fc4000ff7e0ff */
[----:B------:R-:W-:Y:S02]  /*03d0*/  CS2R R74, SRZ ;  /* 0x00000000004a7805 */ /* 0x000fe4000001ff00 */
[----:B------:R-:W-:Y:S02]  /*03e0*/  ISETP.GT.U32.OR P0, PT, R64, 0x3f, P0 ;  /* 0x0000003f4000780c */ /* 0x000fe40000704470 */
[----:B------:R-:W-:Y:S02]  /*03f0*/  CS2R R44, SRZ ;  /* 0x00000000002c7805 */ /* 0x000fe4000001ff00 */
[C---:B------:R-:W-:Y:S01]  /*0400*/  IADD3 R0, PT, PT, R6.reuse, 0x10, RZ ;  /* 0x0000001006007810 */ /* 0x040fe20007ffe0ff */
[----:B------:R-:W-:Y:S01]  /*0410*/  IMAD.X R67, RZ, RZ, UR7, P3 ;  /* 0x00000007ff437e24 */ /* 0x000fe200098e06ff */
[----:B------:R-:W-:Y:S01]  /*0420*/  ISETP.GE.AND P3, PT, R6, UR18, PT ;  /* 0x0000001206007c0c */ /* 0x000fe2000bf66270 */
[----:B------:R-:W2:Y:S01]  /*0430*/  LDC.64 R8, c[0x0][0x408] ;  /* 0x00010200ff087b82 */ /* 0x000ea20000000a00 */
[----:B------:R-:W-:Y:S01]  /*0440*/  CS2R R46, SRZ ;  /* 0x00000000002e7805 */ /* 0x000fe2000001ff00 */
[----:B------:R-:W-:Y:S01]  /*0450*/  IMAD.WIDE.U32 R66, R7, 0x40, R66 ;  /* 0x0000004007427825 */ /* 0x000fe200078e0042 */
[----:B------:R-:W-:-:S02]  /*0460*/  CS2R R56, SRZ ;  /* 0x0000000000387805 */ /* 0x000fc4000001ff00 */
[----:B------:R-:W-:Y:S02]  /*0470*/  CS2R R58, SRZ ;  /* 0x00000000003a7805 */ /* 0x000fe4000001ff00 */
[----:B------:R-:W-:Y:S02]  /*0480*/  CS2R R36, SRZ ;  /* 0x0000000000247805 */ /* 0x000fe4000001ff00 */
[----:B------:R-:W-:Y:S02]  /*0490*/  CS2R R38, SRZ ;  /* 0x0000000000267805 */ /* 0x000fe4000001ff00 */
[----:B------:R-:W-:Y:S01]  /*04a0*/  CS2R R28, SRZ ;  /* 0x00000000001c7805 */ /* 0x000fe2000001ff00 */
[C---:B------:R-:W-:Y:S01]  /*04b0*/  @!P0 VIADD R2, R64.reuse, UR8 ;  /* 0x0000000840028c36 */ /* 0x040fe20008000000 */
[----:B------:R-:W3:Y:S01]  /*04c0*/  LDC.64 R14, c[0x0][0x3a8] ;  /* 0x0000ea00ff0e7b82 */ /* 0x000ee20000000a00 */
[----:B------:R-:W-:Y:S01]  /*04d0*/  IMAD.SHL.U32 R64, R64, 0x8, RZ ;  /* 0x0000000840407824 */ /* 0x000fe200078e00ff */
[----:B------:R-:W-:Y:S01]  /*04e0*/  CS2R R30, SRZ ;  /* 0x00000000001e7805 */ /* 0x000fe2000001ff00 */
[----:B------:R-:W-:Y:S01]  /*04f0*/  VIADD R16, R6, 0x30 ;  /* 0x0000003006107836 */ /* 0x000fe20000000000 */
[----:B------:R-:W-:-:S02]  /*0500*/  @!P0 IADD3 R2, P1, PT, R2, UR6, RZ ;  /* 0x0000000602028c10 */ /* 0x000fc4000ff3e0ff */
[----:B------:R-:W-:-:S03]  /*0510*/  LOP3.LUT R64, R64, 0x78, RZ, 0xc0, !PT ;  /* 0x0000007840407812 */ /* 0x000fc600078ec0ff */
[----:B------:R-:W-:Y:S01]  /*0520*/  @!P0 IMAD.X R3, RZ, RZ, UR7, P1 ;  /* 0x00000007ff038e24 */ /* 0x000fe200088e06ff */
[----:B------:R-:W-:Y:S01]  /*0530*/  ISETP.GE.AND P1, PT, R0, UR18, PT ;  /* 0x0000001200007c0c */ /* 0x000fe2000bf26270 */
[----:B------:R-:W-:Y:S01]  /*0540*/  VIADD R0, R6, 0x20 ;  /* 0x0000002006007836 */ /* 0x000fe20000000000 */
[----:B------:R-:W-:Y:S01]  /*0550*/  LOP3.LUT R80, R64, 0x80, RZ, 0xfc, !PT ;  /* 0x0000008040507812 */ /* 0x000fe200078efcff */
[----:B-1----:R-:W-:-:S03]  /*0560*/  @!P0 IMAD.WIDE.U32 R2, R4, UR15, R2 ;  /* 0x0000000f04028c25 */ /* 0x002fc6000f8e0002 */
[----:B------:R-:W-:Y:S01]  /*0570*/  ISETP.GE.AND P2, PT, R0, UR18, PT ;  /* 0x0000001200007c0c */ /* 0x000fe2000bf46270 */
[----:B------:R-:W-:Y:S02]  /*0580*/  @!P0 IMAD R3, R5, UR15, R3 ;  /* 0x0000000f05038c24 */ /* 0x000fe4000f8e0203 */
[----:B0-----:R-:W-:-:S04]  /*0590*/  IMAD.WIDE.U32 R4, R10, UR15, R64 ;  /* 0x0000000f0a047c25 */ /* 0x001fc8000f8e0040 */
[----:B------:R-:W-:Y:S01]  /*05a0*/  IMAD R5, R11, UR15, R5 ;  /* 0x0000000f0b057c24 */ /* 0x000fe2000f8e0205 */
[----:B------:R-:W-:Y:S01]  /*05b0*/  CS2R R10, SRZ ;  /* 0x00000000000a7805 */ /* 0x000fe2000001ff00 */
[----:B--2---:R-:W-:-:S04]  /*05c0*/  @!P0 IMAD.WIDE.U32 R2, R8, UR17, R2 ;  /* 0x0000001108028c25 */ /* 0x004fc8000f8e0002 */
[----:B---3--:R-:W-:-:S04]  /*05d0*/  IMAD.WIDE.U32 R12, R14, UR17, R4 ;  /* 0x000000110e0c7c25 */ /* 0x008fc8000f8e0004 */
[----:B------:R-:W-:Y:S01]  /*05e0*/  @!P0 IMAD R0, R9, UR17, R3 ;  /* 0x0000001109008c24 */ /* 0x000fe2000f8e0203 */
[----:B------:R-:W-:Y:S01]  /*05f0*/  CS2R R8, SRZ ;  /* 0x0000000000087805 */ /* 0x000fe2000001ff00 */
[----:B------:R-:W-:Y:S01]  /*0600*/  IMAD R15, R15, UR17, R13 ;  /* 0x000000110f0f7c24 */ /* 0x000fe2000f8e020d */
[----:B------:R-:W-:Y:S06]  /*0610*/  @P3 BRA `(.L_x_88) ;  /* 0x0000000000383947 */ /* 0x000fec0003800000 */
[----:B------:R-:W0:Y:S01]  /*0620*/  LDCU.64 UR8, c[0x0][0x398] ;  /* 0x00007300ff0877ac */ /* 0x000e220008000a00 */
[----:B------:R-:W-:Y:S01]  /*0630*/  IMAD.MOV.U32 R14, RZ, RZ, R12 ;  /* 0x000000ffff0e7224 */ /* 0x000fe200078e000c */
[----:B------:R-:W1:Y:S01]  /*0640*/  LDCU UR6, c[0x0][0x38c] ;  /* 0x00007180ff0677ac */ /* 0x000e620008000800 */
[----:B------:R-:W2:Y:S01]  /*0650*/  LDCU.64 UR10, c[0x0][0x380] ;  /* 0x00007000ff0a77ac */ /* 0x000ea20008000a00 */
[----:B0-----:R-:W-:Y:S02]  /*0660*/  IMAD R7, R67, UR8, RZ ;  /* 0x0000000843077c24 */ /* 0x001fe4000f8e02ff */
[----:B------:R-:W-:Y:S01]  /*0670*/  IMAD.WIDE.U32 R4, R66, UR8, R14 ;  /* 0x0000000842047c25 */ /* 0x000fe2000f8e000e */
[----:B-1----:R-:W-:-:S03]  /*0680*/  ISETP.GE.AND P4, PT, R64, UR6, PT ;  /* 0x0000000640007c0c */ /* 0x002fc6000bf86270 */
[----:B------:R-:W-:Y:S01]  /*0690*/  IMAD R7, R66, UR9, R7 ;  /* 0x0000000942077c24 */ /* 0x000fe2000f8e0207 */
[----:B------:R-:W-:Y:S02]  /*06a0*/  ISETP.GE.AND P5, PT, R80, UR6, PT ;  /* 0x0000000650007c0c */ /* 0x000fe4000bfa6270 */
[----:B--2---:R-:W-:Y:S01]  /*06b0*/  LEA R6, P6, R4, UR10, 0x1 ;  /* 0x0000000a04067c11 */ /* 0x004fe2000f8c08ff */
[----:B------:R-:W-:-:S05]  /*06c0*/  IMAD.IADD R5, R5, 0x1, R7 ;  /* 0x0000000105057824 */ /* 0x000fca00078e0207 */
[----:B------:R-:W-:-:S05]  /*06d0*/  LEA.HI.X R7, R4, UR11, R5, 0x1, P6 ;  /* 0x0000000b04077c11 */ /* 0x000fca000b0f0c05 */
[----:B------:R0:W5:Y:S04]  /*06e0*/  @!P4 LDG.E.128 R72, desc[UR12][R6.64] ;  /* 0x0000000c0648c981 */ /* 0x000168000c1e1d00 */
[----:B------:R0:W5:Y:S02]  /*06f0*/  @!P5 LDG.E.128 R44, desc[UR12][R6.64+0x100] ;  /* 0x0001000c062cd981 */ /* 0x000164000c1e1d00 */
.L_x_88:
[----:B------:R-:W-:Y:S05]  /*0700*/  BSYNC.RECONVERGENT B0 ;  /* 0x0000000000007941 */ /* 0x000fea0003800200 */
.L_x_87:
[----:B------:R-:W-:Y:S04]  /*0710*/  BSSY.RECONVERGENT B0, `(.L_x_89) ;  /* 0x0000013000007945 */ /* 0x000fe80003800200 */
[----:B------:R-:W-:Y:S05]  /*0720*/  @P1 BRA `(.L_x_90) ;  /* 0x0000000000441947 */ /* 0x000fea0003800000 */
[----:B------:R-:W1:Y:S01]  /*0730*/  LDCU.64 UR8, c[0x0][0x398] ;  /* 0x00007300ff0877ac */ /* 0x000e620008000a00 */
[----:B0-----:R-:W-:Y:S01]  /*0740*/  IADD3 R7, P4, PT, R66, 0x10, RZ ;  /* 0x0000001042077810 */ /* 0x001fe20007f9e0ff */
[----:B------:R-:W-:Y:S01]  /*0750*/  IMAD.MOV.U32 R5, RZ, RZ, R15 ;  /* 0x000000ffff057224 */ /* 0x000fe200078e000f */
[----:B------:R-:W0:Y:S02]  /*0760*/  LDCU UR6, c[0x0][0x38c] ;  /* 0x00007180ff0677ac */ /* 0x000e240008000800 */
[----:B------:R-:W-:Y:S01]  /*0770*/  IADD3.X R4, PT, PT, RZ, R67, RZ, P4, !PT ;  /* 0x00000043ff047210 */ /* 0x000fe200027fe4ff */
[----:B------:R-:W2:Y:S04]  /*0780*/  LDCU.64 UR10, c[0x0][0x380] ;  /* 0x00007000ff0a77ac */ /* 0x000ea80008000a00 */
[----:B-1----:R-:W-:-:S02]  /*0790*/  IMAD R6, R4, UR8, RZ ;  /* 0x0000000804067c24 */ /* 0x002fc4000f8e02ff */
[----:B------:R-:W-:Y:S01]  /*07a0*/  IMAD.MOV.U32 R4, RZ, RZ, R12 ;  /* 0x000000ffff047224 */ /* 0x000fe200078e000c */
[----:B0-----:R-:W-:-:S03]  /*07b0*/  ISETP.GE.AND P5, PT, R64, UR6, PT ;  /* 0x0000000640007c0c */ /* 0x001fc6000bfa6270 */
[----:B------:R-:W-:Y:S01]  /*07c0*/  IMAD.WIDE.U32 R4, R7, UR8, R4 ;  /* 0x0000000807047c25 */ /* 0x000fe2000f8e0004 */
[----:B------:R-:W-:-:S03]  /*07d0*/  ISETP.GE.AND P6, PT, R80, UR6, PT ;  /* 0x0000000650007c0c */ /* 0x000fc6000bfc6270 */
[----:B------:R-:W-:Y:S01]  /*07e0*/  IMAD R7, R7, UR9, R6 ;  /* 0x0000000907077c24 */ /* 0x000fe2000f8e0206 */
[----:B--2---:R-:W-:-:S03]  /*07f0*/  LEA R6, P4, R4, UR10, 0x1 ;  /* 0x0000000a04067c11 */ /* 0x004fc6000f8808ff */
[----:B------:R-:W-:-:S05]  /*0800*/  IMAD.IADD R5, R5, 0x1, R7 ;  /* 0x0000000105057824 */ /* 0x000fca00078e0207 */
[----:B------:R-:W-:-:S05]  /*0810*/  LEA.HI.X R7, R4, UR11, R5, 0x1, P4 ;  /* 0x0000000b04077c11 */ /* 0x000fca000a0f0c05 */
[----:B------:R1:W5:Y:S04]  /*0820*/  @!P5 LDG.E.128 R56, desc[UR12][R6.64] ;  /* 0x0000000c0638d981 */ /* 0x000368000c1e1d00 */
[----:B------:R1:W5:Y:S02]  /*0830*/  @!P6 LDG.E.128 R36, desc[UR12][R6.64+0x100] ;  /* 0x0001000c0624e981 */ /* 0x000364000c1e1d00 */
.L_x_90:
[----:B------:R-:W-:Y:S05]  /*0840*/  BSYNC.RECONVERGENT B0 ;  /* 0x0000000000007941 */ /* 0x000fea0003800200 */
.L_x_89:
[----:B------:R-:W-:Y:S04]  /*0850*/  BSSY.RECONVERGENT B0, `(.L_x_91) ;  /* 0x0000013000007945 */ /* 0x000fe80003800200 */
[----:B------:R-:W-:Y:S05]  /*0860*/  @P2 BRA `(.L_x_92) ;  /* 0x0000000000442947 */ /* 0x000fea0003800000 */
[----:B------:R-:W2:Y:S01]  /*0870*/  LDCU.64 UR8, c[0x0][0x398] ;  /* 0x00007300ff0877ac */ /* 0x000ea20008000a00 */
[----:B01----:R-:W-:Y:S01]  /*0880*/  IADD3 R7, P4, PT, R66, 0x20, RZ ;  /* 0x0000002042077810 */ /* 0x003fe20007f9e0ff */
[----:B------:R-:W-:Y:S01]  /*0890*/  IMAD.MOV.U32 R5, RZ, RZ, R15 ;  /* 0x000000ffff057224 */ /* 0x000fe200078e000f */
[----:B------:R-:W0:Y:S02]  /*08a0*/  LDCU UR6, c[0x0][0x38c] ;  /* 0x00007180ff0677ac */ /* 0x000e240008000800 */
[----:B------:R-:W-:Y:S01]  /*08b0*/  IADD3.X R4, PT, PT, RZ, R67, RZ, P4, !PT ;  /* 0x00000043ff047210 */ /* 0x000fe200027fe4ff */
[----:B------:R-:W1:Y:S04]  /*08c0*/  LDCU.64 UR10, c[0x0][0x380] ;  /* 0x00007000ff0a77ac */ /* 0x000e680008000a00 */
[----:B--2---:R-:W-:-:S02]  /*08d0*/  IMAD R6, R4, UR8, RZ ;  /* 0x0000000804067c24 */ /* 0x004fc4000f8e02ff */
[----:B------:R-:W-:Y:S01]  /*08e0*/  IMAD.MOV.U32 R4, RZ, RZ, R12 ;  /* 0x000000ffff047224 */ /* 0x000fe200078e000c */
[----:B0-----:R-:W-:-:S03]  /*08f0*/  ISETP.GE.AND P5, PT, R64, UR6, PT ;  /* 0x0000000640007c0c */ /* 0x001fc6000bfa6270 */
[----:B------:R-:W-:Y:S01]  /*0900*/  IMAD.WIDE.U32 R4, R7, UR8, R4 ;  /* 0x0000000807047c25 */ /* 0x000fe2000f8e0004 */
[----:B------:R-:W-:-:S03]  /*0910*/  ISETP.GE.AND P6, PT, R80, UR6, PT ;  /* 0x0000000650007c0c */ /* 0x000fc6000bfc6270 */
[----:B------:R-:W-:Y:S01]  /*0920*/  IMAD R7, R7, UR9, R6 ;  /* 0x0000000907077c24 */ /* 0x000fe2000f8e0206 */
[----:B-1----:R-:W-:-:S03]  /*0930*/  LEA R6, P4, R4, UR10, 0x1 ;  /* 0x0000000a04067c11 */ /* 0x002fc6000f8808ff */
[----:B------:R-:W-:-:S05]  /*0940*/  IMAD.IADD R5, R5, 0x1, R7 ;  /* 0x0000000105057824 */ /* 0x000fca00078e0207 */
[----:B------:R-:W-:-:S05]  /*0950*/  LEA.HI.X R7, R4, UR11, R5, 0x1, P4 ;  /* 0x0000000b04077c11 */ /* 0x000fca000a0f0c05 */
[----:B------:R2:W5:Y:S04]  /*0960*/  @!P5 LDG.E.128 R8, desc[UR12][R6.64] ;  /* 0x0000000c0608d981 */ /* 0x000568000c1e1d00 */
[----:B------:R2:W5:Y:S02]  /*0970*/  @!P6 LDG.E.128 R28, desc[UR12][R6.64+0x100] ;  /* 0x0001000c061ce981 */ /* 0x000564000c1e1d00 */
.L_x_92:
[----:B------:R-:W-:Y:S05]  /*0980*/  BSYNC.RECONVERGENT B0 ;  /* 0x0000000000007941 */ /* 0x000fea0003800200 */
.L_x_91:
[----:B------:R-:W-:Y:S01]  /*0990*/  ISETP.GE.AND P4, PT, R16, UR18, PT ;  /* 0x0000001210007c0c */ /* 0x000fe2000bf86270 */
[----:B------:R-:W-:Y:S01]  /*09a0*/  BSSY.RECONVERGENT B0, `(.L_x_93) ;  /* 0x0000016000007945 */ /* 0x000fe20003800200 */
[----:B------:R-:W-:Y:S02]  /*09b0*/  CS2R R4, SRZ ;  /* 0x0000000000047805 */ /* 0x000fe4000001ff00 */
[----:B012---:R-:W-:Y:S02]  /*09c0*/  CS2R R6, SRZ ;  /* 0x0000000000067805 */ /* 0x007fe4000001ff00 */
[----:B------:R-:W-:Y:S02]  /*09d0*/  CS2R R20, SRZ ;  /* 0x0000000000147805 */ /* 0x000fe4000001ff00 */
[----:B------:R-:W-:-:S05]  /*09e0*/  CS2R R22, SRZ ;  /* 0x0000000000167805 */ /* 0x000fca000001ff00 */
[----:B------:R-:W-:Y:S05]  /*09f0*/  @P4 BRA `(.L_x_94) ;  /* 0x0000000000404947 */ /* 0x000fea0003800000 */
[----:B------:R-:W0:Y:S01]  /*0a00*/  LDCU.64 UR8, c[0x0][0x398] ;  /* 0x00007300ff0877ac */ /* 0x000e220008000a00 */
[----:B------:R-:W-:Y:S01]  /*0a10*/  IADD3 R17, P5, PT, R66, 0x30, RZ ;  /* 0x0000003042117810 */ /* 0x000fe20007fbe0ff */
[----:B------:R-:W1:Y:S03]  /*0a20*/  LDCU.64 UR10, c[0x0][0x380] ;  /* 0x00007000ff0a77ac */ /* 0x000e660008000a00 */
[----:B------:R-:W-:Y:S01]  /*0a30*/  IADD3.X R13, PT, PT, RZ, R67, RZ, P5, !PT ;  /* 0x00000043ff0d7210 */ /* 0x000fe20002ffe4ff */
[----:B------:R-:W2:Y:S04]  /*0a40*/  LDCU UR6, c[0x0][0x38c] ;  /* 0x00007180ff0677ac */ /* 0x000ea80008000800 */
[----:B0-----:R-:W-:-:S02]  /*0a50*/  IMAD R14, R13, UR8, RZ ;  /* 0x000000080d0e7c24 */ /* 0x001fc4000f8e02ff */
[----:B------:R-:W-:Y:S02]  /*0a60*/  IMAD.MOV.U32 R13, RZ, RZ, R15 ;  /* 0x000000ffff0d7224 */ /* 0x000fe400078e000f */
[----:B------:R-:W-:Y:S01]  /*0a70*/  IMAD.WIDE.U32 R12, R17, UR8, R12 ;  /* 0x00000008110c7c25 */ /* 0x000fe2000f8e000c */
[----:B--2---:R-:W-:-:S03]  /*0a80*/  ISETP.GE.AND P5, PT, R64, UR6, PT ;  /* 0x0000000640007c0c */ /* 0x004fc6000bfa6270 */
[----:B------:R-:W-:Y:S01]  /*0a90*/  IMAD R17, R17, UR9, R14 ;  /* 0x0000000911117c24 */ /* 0x000fe2000f8e020e */
[----:B-1----:R-:W-:-:S03]  /*0aa0*/  LEA R14, P6, R12, UR10, 0x1 ;  /* 0x0000000a0c0e7c11 */ /* 0x002fc6000f8c08ff */
[----:B------:R-:W-:-:S05]  /*0ab0*/  IMAD.IADD R13, R13, 0x1, R17 ;  /* 0x000000010d0d7824 */ /* 0x000fca00078e0211 */
[----:B------:R-:W-:Y:S02]  /*0ac0*/  LEA.HI.X R15, R12, UR11, R13, 0x1, P6 ;  /* 0x0000000b0c0f7c11 */ /* 0x000fe4000b0f0c0d */
[----:B------:R-:W-:-:S03]  /*0ad0*/  ISETP.GE.AND P6, PT, R80, UR6, PT ;  /* 0x0000000650007c0c */ /* 0x000fc6000bfc6270 */
[----:B------:R0:W5:Y:S10]  /*0ae0*/  @!P5 LDG.E.128 R4, desc[UR12][R14.64] ;  /* 0x0000000c0e04d981 */ /* 0x000174000c1e1d00 */
[----:B------:R0:W5:Y:S02]  /*0af0*/  @!P6 LDG.E.128 R20, desc[UR12][R14.64+0x100] ;  /* 0x0001000c0e14e981 */ /* 0x000164000c1e1d00 */
.L_x_94:
[----:B------:R-:W-:Y:S05]  /*0b00*/  BSYNC.RECONVERGENT B0 ;  /* 0x0000000000007941 */ /* 0x000fea0003800200 */
.L_x_93:
[----:B0-----:R-:W0:Y:S01]  /*0b10*/  LDC.64 R14, c[0x0][0x3c0] ;  /* 0x0000f000ff0e7b82 */ /* 0x001e220000000a00 */
[----:B------:R-:W-:Y:S01]  /*0b20*/  BSSY.RECONVERGENT B0, `(.L_x_95) ;  /* 0x0000024000007945 */ /* 0x000fe20003800200 */
[----:B------:R-:W-:Y:S02]  /*0b30*/  CS2R R60, SRZ ;  /* 0x00000000003c7805 */ /* 0x000fe4000001ff00 */
[----:B------:R-:W-:Y:S02]  /*0b40*/  CS2R R62, SRZ ;  /* 0x00000000003e7805 */ /* 0x000fe4000001ff00 */
[----:B------:R-:W-:Y:S02]  /*0b50*/  CS2R R48, SRZ ;  /* 0x0000000000307805 */ /* 0x000fe4000001ff00 */
[----:B------:R-:W-:Y:S02]  /*0b60*/  CS2R R50, SRZ ;  /* 0x0000000000327805 */ /* 0x000fe4000001ff00 */
[----:B------:R-:W-:-:S02]  /*0b70*/  CS2R R40, SRZ ;  /* 0x0000000000287805 */ /* 0x000fc4000001ff00 */
[----:B------:R-:W-:Y:S01]  /*0b80*/  CS2R R42, SRZ ;  /* 0x00000000002a7805 */ /* 0x000fe2000001ff00 */
[----:B------:R-:W1:Y:S01]  /*0b90*/  LDC.64 R70, c[0x0][0x3c8] ;  /* 0x0000f200ff467b82 */ /* 0x000e620000000a00 */
[----:B------:R-:W-:Y:S02]  /*0ba0*/  CS2R R52, SRZ ;  /* 0x0000000000347805 */ /* 0x000fe4000001ff00 */
[----:B------:R-:W-:Y:S02]  /*0bb0*/  CS2R R54, SRZ ;  /* 0x0000000000367805 */ /* 0x000fe4000001ff00 */
[----:B------:R-:W-:Y:S02]  /*0bc0*/  CS2R R32, SRZ ;  /* 0x0000000000207805 */ /* 0x000fe4000001ff00 */
[----:B------:R-:W-:Y:S02]  /*0bd0*/  CS2R R34, SRZ ;  /* 0x0000000000227805 */ /* 0x000fe4000001ff00 */
[----:B------:R-:W-:-:S02]  /*0be0*/  CS2R R16, SRZ ;  /* 0x0000000000107805 */ /* 0x000fc4000001ff00 */
[----:B------:R-:W-:Y:S02]  /*0bf0*/  CS2R R18, SRZ ;  /* 0x0000000000127805 */ /* 0x000fe4000001ff00 */
[----:B------:R-:W-:Y:S02]  /*0c00*/  CS2R R24, SRZ ;  /* 0x0000000000187805 */ /* 0x000fe4000001ff00 */
[----:B------:R-:W-:Y:S01]  /*0c10*/  CS2R R26, SRZ ;  /* 0x00000000001a7805 */ /* 0x000fe2000001ff00 */
[----:B0-----:R-:W-:-:S04]  /*0c20*/  IMAD.WIDE.U32 R12, R14, UR15, R64 ;  /* 0x0000000f0e0c7c25 */ /* 0x001fc8000f8e0040 */
[----:B------:R-:W-:Y:S01]  /*0c30*/  IMAD R13, R15, UR15, R13 ;  /* 0x0000000f0f0d7c24 */ /* 0x000fe2000f8e020d */
[----:B------:R-:W-:Y:S01]  /*0c40*/  CS2R R14, SRZ ;  /* 0x00000000000e7805 */ /* 0x000fe2000001ff00 */
[----:B-1----:R-:W-:Y:S01]  /*0c50*/  IMAD.WIDE.U32 R68, R70, UR17, R12 ;  /* 0x0000001146447c25 */ /* 0x002fe2000f8e000c */
[----:B------:R-:W-:-:S03]  /*0c60*/  CS2R R12, SRZ ;  /* 0x00000000000c7805 */ /* 0x000fc6000001ff00 */
[----:B------:R-:W-:Y:S01]  /*0c70*/  IMAD R71, R71, UR17, R69 ;  /* 0x0000001147477c24 */ /* 0x000fe2000f8e0245 */
[----:B------:R-:W-:Y:S06]  /*0c80*/  @P3 BRA `(.L_x_96) ;  /* 0x0000000000343947 */ /* 0x000fec0003800000 */
[----:B------:R-:W0:Y:S01]  /*0c90*/  LDCU.128 UR8, c[0x0][0x3b0] ;  /* 0x00007600ff0877ac */ /* 0x000e220008000c00 */
[----:B------:R-:W-:Y:S01]  /*0ca0*/  IMAD.MOV.U32 R70, RZ, RZ, R68 ;  /* 0x000000ffff467224 */ /* 0x000fe200078e0044 */
[----:B------:R-:W1:Y:S01]  /*0cb0*/  LDCU UR6, c[0x0][0x38c] ;  /* 0x00007180ff0677ac */ /* 0x000e620008000800 */
[----:B0-----:R-:W-:Y:S02]  /*0cc0*/  IMAD R79, R67, UR10, RZ ;  /* 0x0000000a434f7c24 */ /* 0x001fe4000f8e02ff */
[----:B------:R-:W-:Y:S01]  /*0cd0*/  IMAD.WIDE.U32 R76, R66, UR10, R70 ;  /* 0x0000000a424c7c25 */ /* 0x000fe2000f8e0046 */
[----:B-1----:R-:W-:-:S03]  /*0ce0*/  ISETP.GE.AND P5, PT, R64, UR6, PT ;  /* 0x0000000640007c0c */ /* 0x002fc6000bfa6270 */
[----:B------:R-:W-:Y:S01]  /*0cf0*/  IMAD R79, R66, UR11, R79 ;  /* 0x0000000b424f7c24 */ /* 0x000fe2000f8e024f */
[----:B------:R-:W-:Y:S02]  /*0d00*/  ISETP.GE.AND P6, PT, R80, UR6, PT ;  /* 0x0000000650007c0c */ /* 0x000fe4000bfc6270 */
[----:B------:R-:W-:Y:S02]  /*0d10*/  LEA R78, P3, R76, UR8, 0x1 ;  /* 0x000000084c4e7c11 */ /* 0x000fe4000f8608ff */
[----:B------:R-:W-:-:S04]  /*0d20*/  IADD3 R77, PT, PT, R77, R79, RZ ;  /* 0x0000004f4d4d7210 */ /* 0x000fc80007ffe0ff */
[----:B------:R-:W-:-:S05]  /*0d30*/  LEA.HI.X R79, R76, UR9, R77, 0x1, P3 ;  /* 0x000000094c4f7c11 */ /* 0x000fca00098f0c4d */
[----:B------:R0:W5:Y:S04]  /*0d40*/  @!P5 LDG.E.128 R60, desc[UR12][R78.64] ;  /* 0x0000000c4e3cd981 */ /* 0x000168000c1e1d00 */
[----:B------:R0:W5:Y:S02]  /*0d50*/  @!P6 LDG.E.128 R48, desc[UR12][R78.64+0x100] ;  /* 0x0001000c4e30e981 */ /* 0x000164000c1e1d00 */
.L_x_96:
[----:B------:R-:W-:Y:S05]  /*0d60*/  BSYNC.RECONVERGENT B0 ;  /* 0x0000000000007941 */ /* 0x000fea0003800200 */
.L_x_95:
[----:B------:R-:W-:Y:S04]  /*0d70*/  BSSY.RECONVERGENT B0, `(.L_x_97) ;  /* 0x0000012000007945 */ /* 0x000fe80003800200 */
[----:B------:R-:W-:Y:S05]  /*0d80*/  @P1 BRA `(.L_x_98) ;  /* 0x0000000000401947 */ /* 0x000fea0003800000 */
[----:B------:R-:W1:Y:S01]  /*0d90*/  LDCU.128 UR8, c[0x0][0x3b0] ;  /* 0x00007600ff0877ac */ /* 0x000e620008000c00 */
[----:B0-----:R-:W-:Y:S01]  /*0da0*/  IADD3 R79, P1, PT, R66, 0x10, RZ ;  /* 0x00000010424f7810 */ /* 0x001fe20007f3e0ff */
[----:B------:R-:W-:Y:S01]  /*0db0*/  IMAD.MOV.U32 R76, RZ, RZ, R68 ;  /* 0x000000ffff4c7224 */ /* 0x000fe200078e0044 */
[----:B------:R-:W0:Y:S01]  /*0dc0*/  LDCU UR6, c[0x0][0x38c] ;  /* 0x00007180ff0677ac */ /* 0x000e220008000800 */
[----:B------:R-:W-:Y:S02]  /*0dd0*/  IMAD.MOV.U32 R77, RZ, RZ, R71 ;  /* 0x000000ffff4d7224 */ /* 0x000fe400078e0047 */
[----:B------:R-:W-:-:S04]  /*0de0*/  IMAD.X R78, RZ, RZ, R67, P1 ;  /* 0x000000ffff4e7224 */ /* 0x000fc800008e0643 */
[----:B-1----:R-:W-:Y:S02]  /*0df0*/  IMAD R78, R78, UR10, RZ ;  /* 0x0000000a4e4e7c24 */ /* 0x002fe4000f8e02ff */
        /* <DEDUP_REMOVED lines=9> */
.L_x_98:
[----:B------:R-:W-:Y:S05]  /*0e90*/  BSYNC.RECONVERGENT B0 ;  /* 0x0000000000007941 */ /* 0x000fea0003800200 */
.L_x_97:
[----:B------:R-:W-:Y:S04]  /*0ea0*/  BSSY.RECONVERGENT B0, `(.L_x_99) ;  /* 0x0000012000007945 */ /* 0x000fe80003800200 */
[----:B------:R-:W-:Y:S05]  /*0eb0*/  @P2 BRA `(.L_x_100) ;  /* 0x0000000000402947 */ /* 0x000fea0003800000 */
[----:B------:R-:W2:Y:S01]  /*0ec0*/  LDCU.128 UR8, c[0x0][0x3b0] ;  /* 0x00007600ff0877ac */ /* 0x000ea20008000c00 */
[----:B01----:R-:W-:Y:S01]  /*0ed0*/  IADD3 R79, P1, PT, R66, 0x20, RZ ;  /* 0x00000020424f7810 */ /* 0x003fe20007f3e0ff */
[----:B------:R-:W-:Y:S01]  /*0ee0*/  IMAD.MOV.U32 R76, RZ, RZ, R68 ;  /* 0x000000ffff4c7224 */ /* 0x000fe200078e0044 */
[----:B------:R-:W0:Y:S01]  /*0ef0*/  LDCU UR6, c[0x0][0x38c] ;  /* 0x00007180ff0677ac */ /* 0x000e220008000800 */
[----:B------:R-:W-:Y:S02]  /*0f00*/  IMAD.MOV.U32 R77, RZ, RZ, R71 ;  /* 0x000000ffff4d7224 */ /* 0x000fe400078e0047 */
[----:B------:R-:W-:-:S04]  /*0f10*/  IMAD.X R78, RZ, RZ, R67, P1 ;  /* 0x000000ffff4e7224 */ /* 0x000fc800008e0643 */
        /* <DEDUP_REMOVED lines=10> */
.L_x_100:
[----:B------:R-:W-:Y:S05]  /*0fc0*/  BSYNC.RECONVERGENT B0 ;  /* 0x0000000000007941 */ /* 0x000fea0003800200 */
.L_x_99:
[----:B------:R-:W-:Y:S04]  /*0fd0*/  BSSY.RECONVERGENT B0, `(.L_x_101) ;  /* 0x0000012000007945 */ /* 0x000fe80003800200 */
[----:B------:R-:W-:Y:S05]  /*0fe0*/  @P4 BRA `(.L_x_102) ;  /* 0x0000000000404947 */ /* 0x000fea0003800000 */
[----:B------:R-:W3:Y:S01]  /*0ff0*/  LDCU.128 UR8, c[0x0][0x3b0] ;  /* 0x00007600ff0877ac */ /* 0x000ee20008000c00 */
[----:B------:R-:W-:Y:S01]  /*1000*/  IADD3 R69, P1, PT, R66, 0x30, RZ ;  /* 0x0000003042457810 */ /* 0x000fe20007f3e0ff */
[----:B------:R-:W-:Y:S01]  /*1010*/  IMAD.MOV.U32 R66, RZ, RZ, R68 ;  /* 0x000000ffff427224 */ /* 0x000fe200078e0044 */
[----:B------:R-:W4:Y:S03]  /*1020*/  LDCU UR6, c[0x0][0x38c] ;  /* 0x00007180ff0677ac */ /* 0x000f260008000800 */
[----:B------:R-:W-:Y:S02]  /*1030*/  IMAD.X R65, RZ, RZ, R67, P1 ;  /* 0x000000ffff417224 */ /* 0x000fe400008e0643 */
[----:B------:R-:W-:Y:S02]  /*1040*/  IMAD.MOV.U32 R67, RZ, RZ, R71 ;  /* 0x000000ffff437224 */ /* 0x000fe400078e0047 */
[----:B---3--:R-:W-:-:S02]  /*1050*/  IMAD R65, R65, UR10, RZ ;  /* 0x0000000a41417c24 */ /* 0x008fc4000f8e02ff */
        /* <DEDUP_REMOVED lines=9> */
.L_x_102:
[----:B------:R-:W-:Y:S05]  /*10f0*/  BSYNC.RECONVERGENT B0 ;  /* 0x0000000000007941 */ /* 0x000fea0003800200 */
.L_x_101:
[----:B---3-5:R-:W-:Y:S01]  /*1100*/  IMAD.U32 R64, R60, 0x10000, RZ ;  /* 0x000100003c407824 */ /* 0x028fe200078e00ff */
[----:B------:R-:W-:Y:S01]  /*1110*/  LOP3.LUT R84, R56, 0xffff0000, RZ, 0xc0, !PT ;  /* 0xffff000038547812 */ /* 0x000fe200078ec0ff */
[----:B------:R-:W-:Y:S01]  /*1120*/  IMAD.U32 R80, R48, 0x10000, RZ ;  /* 0x0001000030507824 */ /* 0x000fe200078e00ff */
[----:B------:R-:W-:Y:S01]  /*1130*/  LOP3.LUT R89, R12, 0xffff0000, RZ, 0xc0, !PT ;  /* 0xffff00000c597812 */ /* 0x000fe200078ec0ff */
[C---:B012---:R-:W-:Y:S01]  /*1140*/  IMAD.U32 R79, R49.reuse, 0x10000, RZ ;  /* 0x00010000314f7824 */ /* 0x047fe200078e00ff */
[----:B------:R-:W-:Y:S01]  /*1150*/  LOP3.LUT R65, R72, 0xffff0000, RZ, 0xc0, !PT ;  /* 0xffff000048417812 */ /* 0x000fe200078ec0ff */
[----:B------:R-:W-:Y:S01]  /*1160*/  IMAD.U32 R88, R12, 0x10000, RZ ;  /* 0x000100000c587824 */ /* 0x000fe200078e00ff */
[----:B------:R-:W-:Y:S01]  /*1170*/  LOP3.LUT R60, R60, 0xffff0000, RZ, 0xc0, !PT ;  /* 0xffff00003c3c7812 */ /* 0x000fe200078ec0ff */
[----:B------:R-:W-:Y:S01]  /*1180*/  FMUL.FTZ R114, R84, R89 ;  /* 0x0000005954727220 */ /* 0x000fe20000410000 */
[----:B------:R-:W-:Y:S01]  /*1190*/  LOP3.LUT R81, R48, 0xffff0000, RZ, 0xc0, !PT ;  /* 0xffff000030517812 */ /* 0x000fe200078ec0ff */
[----:B------:R-:W-:Y:S01]  /*11a0*/  IMAD.U32 R48, R50, 0x10000, RZ ;  /* 0x0001000032307824 */ /* 0x000fe200078e00ff */
        /* <DEDUP_REMOVED lines=8> */
[C---:B------:R-:W-:Y:S01]  /*1230*/  SHF.L.U32 R49, R51.reuse, 0x10, RZ ;  /* 0x0000001033317819 */ /* 0x040fe200000006ff */
        /* <DEDUP_REMOVED lines=8> */
[C---:B------:R-:W-:Y:S01]  /*12c0*/  IMAD.U32 R40, R41.reuse, 0x10000, RZ ;  /* 0x0001000029287824 */ /* 0x040fe200078e00ff */
[----:B------:R-:W-:Y:S01]  /*12d0*/  LOP3.LUT R98, R41, 0xffff0000, RZ, 0xc0, !PT ;  /* 0xffff000029627812 */ /* 0x000fe200078ec0ff */
[----:B------:R-:W-:Y:S01]  /*12e0*/  FFMA.FTZ R51, R51, R88, R114 ;  /* 0x0000005833337223 */ /* 0x000fe20000010072 */
[----:B------:R-:W-:Y:S01]  /*12f0*/  LOP3.LUT R99, R42, 0xffff0000, RZ, 0xc0, !PT ;  /* 0xffff00002a637812 */ /* 0x000fe200078ec0ff */
[----:B------:R-:W-:Y:S01]  /*1300*/  IMAD.U32 R102, R52, 0x10000, RZ ;  /* 0x0001000034667824 */ /* 0x000fe200078e00ff */
[----:B------:R-:W-:Y:S01]  /*1310*/  LOP3.LUT R89, R32, 0xffff0000, RZ, 0xc0, !PT ;  /* 0xffff000020597812 */ /* 0x000fe200078ec0ff */
[----:B------:R-:W-:Y:S01]  /*1320*/  FFMA.FTZ R67, R67, R64, R116 ;  /* 0x0000004043437223 */ /* 0x000fe20000010074 */
[C---:B------:R-:W-:Y:S01]  /*1330*/  SHF.L.U32 R41, R43.reuse, 0x10, RZ ;  /* 0x000000102b297819 */ /* 0x040fe200000006ff */
[----:B------:R-:W-:Y:S01]  /*1340*/  IMAD.U32 R116, R4, 0x10000, RZ ;  /* 0x0001000004747824 */ /* 0x000fe200078e00ff */
        /* <DEDUP_REMOVED lines=10> */
[----:B------:R-:W-:Y:S01]  /*13f0*/  SHF.L.U32 R88, R16, 0x10, RZ ;  /* 0x0000001010587819 */ /* 0x000fe200000006ff */
[----:B------:R-:W-:Y:S01]  /*1400*/  FFMA.FTZ R111, R43, R102, R112 ;  /* 0x000000662b6f7223 */ /* 0x000fe20000010070 */
[----:B------:R-:W-:Y:S01]  /*1410*/  LOP3.LUT R3, R73, 0xffff0000, RZ, 0xc0, !PT ;  /* 0xffff000049037812 */ /* 0x000fe200078ec0ff */
[----:B------:R-:W-:Y:S01]  /*1420*/  IMAD.U32 R73, R61, 0x10000, RZ ;  /* 0x000100003d497824 */ /* 0x000fe200078e00ff */
[----:B------:R-:W-:Y:S01]  /*1430*/  SHF.L.U32 R103, R53, 0x10, RZ ;  /* 0x0000001035677819 */ /* 0x000fe200000006ff */
[----:B------:R-:W-:Y:S01]  /*1440*/  IMAD.U32 R87, R13, 0x10000, RZ ;  /* 0x000100000d577824 */ /* 0x000fe200078e00ff */
[----:B------:R-:W-:Y:S01]  /*1450*/  SHF.L.U32 R4, R5, 0x10, RZ ;  /* 0x0000001005047819 */ /* 0x000fe200000006ff */
[----:B------:R-:W-:-:S02]  /*1460*/  IMAD.U32 R8, R9, 0x10000, RZ ;  /* 0x0001000009087824 */ /* 0x000fc400078e00ff */
[----:B------:R-:W-:Y:S01]  /*1470*/  FFMA.FTZ R35, R116, R88, R35 ;  /* 0x0000005874237223 */ /* 0x000fe20000010023 */
[----:B------:R-:W-:Y:S01]  /*1480*/  IMAD.U32 R43, R17, 0x10000, RZ ;  /* 0x00010000112b7824 */ /* 0x000fe200078e00ff */
        /* <DEDUP_REMOVED lines=15> */
[----:B------:R-:W-:-:S02]  /*1580*/  IMAD.U32 R90, R14, 0x10000, RZ ;  /* 0x000100000e5a7824 */ /* 0x000fc400078e00ff */
[----:B------:R-:W-:Y:S01]  /*1590*/  FFMA.FTZ R3, R3, R72, R88 ;  /* 0x0000004803037223 */ /* 0x000fe20000010058 */
[----:B------:R-:W-:Y:S02]  /*15a0*/  IMAD.U32 R52, R54, 0x10000, RZ ;  /* 0x0001000036347824 */ /* 0x000fe400078e00ff */
[----:B------:R-:W-:Y:S01]  /*15b0*/  FFMA.FTZ R12, R57, R12, R112 ;  /* 0x0000000c390c7223 */ /* 0x000fe20000010070 */
[----:B------:R-:W-:Y:S02]  /*15c0*/  IMAD.U32 R64, R6, 0x10000, RZ ;  /* 0x0001000006407824 */ /* 0x000fe400078e00ff */
[----:B------:R-:W-:Y:S01]  /*15d0*/  FFMA.FTZ R100, R100, R53, R103 ;  /* 0x0000003564647223 */ /* 0x000fe20000010067 */
[----:B------:R-:W-:Y:S02]  /*15e0*/  IMAD.U32 R17, R18, 0x10000, RZ ;  /* 0x0001000012117824 */ /* 0x000fe400078e00ff */
        /* <DEDUP_REMOVED lines=41> */
[----:B------:R-:W-:Y:S01]  /*1880*/  LOP3.LUT R18, R19, 0xffff0000, RZ, 0xc0, !PT ;  /* 0xffff000013127812 */ /* 0x000fe200078ec0ff */
        /* <DEDUP_REMOVED lines=70> */
[----:B------:R-:W0:Y:S01]  /*1cf0*/  @!P0 LDC.64 R4, c[0x0][0x3f8] ;  /* 0x0000fe00ff048b82 */ /* 0x000e220000000a00 */
[----:B------:R-:W-:Y:S01]  /*1d00*/  FFMA.FTZ R22, R23, R8, R22 ;  /* 0x0000000817167223 */ /* 0x000fe20000010016 */
[----:B------:R-:W1:Y:S04]  /*1d10*/  SHFL.BFLY PT, R3, R46, 0x8, 0x1f ;  /* 0x0d001f002e037f89 */ /* 0x000e6800000e0000 */
[----:B------:R-:W2:Y:S04]  /*1d20*/  SHFL.BFLY PT, R7, R38, 0x8, 0x1f ;  /* 0x0d001f0026077f89 */ /* 0x000ea800000e0000 */
[----:B------:R-:W3:Y:S04]  /*1d30*/  SHFL.BFLY PT, R9, R30, 0x8, 0x1f ;  /* 0x0d001f001e097f89 */ /* 0x000ee800000e0000 */
[----:B------:R-:W4:Y:S01]  /*1d40*/  SHFL.BFLY PT, R11, R22, 0x8, 0x1f ;  /* 0x0d001f00160b7f89 */ /* 0x000f2200000e0000 */
[----:B0-----:R-:W-:Y:S01]  /*1d50*/  @!P0 LEA R4, P1, R2, R4, 0x2 ;  /* 0x0000000402048211 */ /* 0x001fe200078210ff */
[----:B-1----:R-:W-:-:S03]  /*1d60*/  FADD.FTZ R3, R46, R3 ;  /* 0x000000032e037221 */ /* 0x002fc60000010000 */
[----:B------:R-:W-:Y:S01]  /*1d70*/  @!P0 LEA.HI.X R5, R2, R5, R0, 0x2, P1 ;  /* 0x0000000502058211 */ /* 0x000fe200008f1400 */
[----:B--2---:R-:W-:Y:S01]  /*1d80*/  FADD.FTZ R7, R38, R7 ;  /* 0x0000000726077221 */ /* 0x004fe20000010000 */
[----:B---3--:R-:W-:Y:S01]  /*1d90*/  FADD.FTZ R8, R30, R9 ;  /* 0x000000091e087221 */ /* 0x008fe20000010000 */
[----:B----4-:R-:W-:Y:S01]  /*1da0*/  FADD.FTZ R12, R22, R11 ;  /* 0x0000000b160c7221 */ /* 0x010fe20000010000 */
[----:B------:R-:W0:Y:S01]  /*1db0*/  SHFL.BFLY PT, R2, R3, 0x4, 0x1f ;  /* 0x0c801f0003027f89 */ /* 0x000e2200000e0000 */
[----:B------:R-:W-:-:S03]  /*1dc0*/  MOV R0, 0x7f800000 ;  /* 0x7f80000000007802 */ /* 0x000fc60000000f00 */
[----:B------:R-:W1:Y:S04]  /*1dd0*/  SHFL.BFLY PT, R6, R7, 0x4, 0x1f ;  /* 0x0c801f0007067f89 */ /* 0x000e6800000e0000 */
[----:B------:R-:W2:Y:S04]  /*1de0*/  SHFL.BFLY PT, R9, R8, 0x4, 0x1f ;  /* 0x0c801f0008097f89 */ /* 0x000ea800000e0000 */
[----:B------:R-:W3:Y:S04]  /*1df0*/  SHFL.BFLY PT, R11, R12, 0x4, 0x1f ;  /* 0x0c801f000c0b7f89 */ /* 0x000ee800000e0000 */
[----:B------:R4:W5:Y:S01]  /*1e00*/  @!P0 LDG.E R0, desc[UR12][R4.64] ;  /* 0x0000000c04008981 */ /* 0x000962000c1e1900 */
[----:B------:R-:W-:Y:S01]  /*1e10*/  USHF.L.U32 UR21, UR16, 0x6, URZ ;  /* 0x0000000610157899 */ /* 0x000fe200080006ff */
[----:B------:R-:W-:Y:S01]  /*1e20*/  BSSY.RECONVERGENT B0, `(.L_x_103) ;  /* 0x0000038000007945 */ /* 0x000fe20003800200 */
[----:B------:R-:W-:Y:S01]  /*1e30*/  USHF.R.S32.HI UR20, URZ, 0x1f, UR4 ;  /* 0x0000001fff147899 */ /* 0x000fe20008011404 */
[----:B------:R-:W3:Y:S01]  /*1e40*/  S2R R14, SR_TID.X ;  /* 0x00000000000e7919 */ /* 0x000ee20000002100 */
[----:B0-----:R-:W-:Y:S01]  /*1e50*/  FADD.FTZ R2, R3, R2 ;  /* 0x0000000203027221 */ /* 0x001fe20000010000 */
[----:B-1----:R-:W-:-:S04]  /*1e60*/  FADD.FTZ R6, R7, R6 ;  /* 0x0000000607067221 */ /* 0x002fc80000010000 */
[----:B----4-:R-:W0:Y:S01]  /*1e70*/  SHFL.BFLY PT, R5, R2, 0x2, 0x1f ;  /* 0x0c401f0002057f89 */ /* 0x010e2200000e0000 */
[----:B--2---:R-:W-:-:S03]  /*1e80*/  FADD.FTZ R10, R8, R9 ;  /* 0x00000009080a7221 */ /* 0x004fc60000010000 */
[----:B------:R-:W1:Y:S01]  /*1e90*/  SHFL.BFLY PT, R9, R6, 0x2, 0x1f ;  /* 0x0c401f0006097f89 */ /* 0x000e6200000e0000 */
[----:B---3--:R-:W-:-:S03]  /*1ea0*/  FADD.FTZ R13, R12, R11 ;  /* 0x0000000b0c0d7221 */ /* 0x008fc60000010000 */
[----:B------:R-:W2:Y:S04]  /*1eb0*/  SHFL.BFLY PT, R11, R10, 0x2, 0x1f ;  /* 0x0c401f000a0b7f89 */ /* 0x000ea800000e0000 */
[----:B------:R-:W3:Y:S01]  /*1ec0*/  SHFL.BFLY PT, R4, R13, 0x2, 0x1f ;  /* 0x0c401f000d047f89 */ /* 0x000ee200000e0000 */
[----:B------:R-:W-:Y:S02]  /*1ed0*/  IMAD.SHL.U32 R7, R14, 0x8, RZ ;  /* 0x000000080e077824 */ /* 0x000fe400078e00ff */
[----:B0-----:R-:W-:-:S03]  /*1ee0*/  FADD.FTZ R5, R2, R5 ;  /* 0x0000000502057221 */ /* 0x001fc60000010000 */
[----:B------:R-:W-:Y:S01]  /*1ef0*/  LOP3.LUT P0, RZ, R7, 0x78, RZ, 0xc0, !PT ;  /* 0x0000007807ff7812 */ /* 0x000fe2000780c0ff */
[----:B-1----:R-:W-:Y:S01]  /*1f00*/  FADD.FTZ R9, R6, R9 ;  /* 0x0000000906097221 */ /* 0x002fe20000010000 */
[----:B--2---:R-:W-:-:S04]  /*1f10*/  FADD.FTZ R11, R10, R11 ;  /* 0x0000000b0a0b7221 */ /* 0x004fc80000010000 */
[----:B------:R-:W0:Y:S01]  /*1f20*/  SHFL.BFLY PT, R8, R9, 0x1, 0x1f ;  /* 0x0c201f0009087f89 */ /* 0x000e2200000e0000 */
[----:B---3--:R-:W-:-:S03]  /*1f30*/  FADD.FTZ R3, R13, R4 ;  /* 0x000000040d037221 */ /* 0x008fc60000010000 */
[----:B------:R-:W1:Y:S04]  /*1f40*/  SHFL.BFLY PT, R2, R11, 0x1, 0x1f ;  /* 0x0c201f000b027f89 */ /* 0x000e6800000e0000 */
[----:B------:R-:W2:Y:S04]  /*1f50*/  SHFL.BFLY PT, R4, R5, 0x1, 0x1f ;  /* 0x0c201f0005047f89 */ /* 0x000ea800000e0000 */
[----:B------:R-:W3:Y:S01]  /*1f60*/  SHFL.BFLY PT, R6, R3, 0x1, 0x1f ;  /* 0x0c201f0003067f89 */ /* 0x000ee200000e0000 */
[----:B0-----:R-:W-:Y:S01]  /*1f70*/  FADD.FTZ R8, R9, R8 ;  /* 0x0000000809087221 */ /* 0x001fe20000010000 */
[----:B-1----:R-:W-:Y:S01]  /*1f80*/  FADD.FTZ R10, R11, R2 ;  /* 0x000000020b0a7221 */ /* 0x002fe20000010000 */
[----:B--2---:R-:W-:Y:S01]  /*1f90*/  FADD.FTZ R7, R5, R4 ;  /* 0x0000000405077221 */ /* 0x004fe20000010000 */
[----:B---3--:R-:W-:Y:S01]  /*1fa0*/  FADD.FTZ R6, R3, R6 ;  /* 0x0000000603067221 */ /* 0x008fe20000010000 */
[----:B------:R-:W-:Y:S06]  /*1fb0*/  @P0 BRA `(.L_x_104) ;  /* 0x0000000000780947 */ /* 0x000fec0003800000 */
[----:B------:R-:W0:Y:S01]  /*1fc0*/  LDCU.64 UR8, c[0x0][0x3e8] ;  /* 0x00007d00ff0877ac */ /* 0x000e220008000a00 */
[----:B------:R-:W-:Y:S01]  /*1fd0*/  SHF.R.U32.HI R2, RZ, 0x4, R14 ;  /* 0x00000004ff027819 */ /* 0x000fe2000001160e */
[----:B------:R-:W1:Y:S03]  /*1fe0*/  LDCU.64 UR10, c[0x0][0x3f0] ;  /* 0x00007e00ff0a77ac */ /* 0x000e660008000a00 */
[C---:B------:R-:W-:Y:S01]  /*1ff0*/  IADD3 R11, PT, PT, R2.reuse, 0x20, RZ ;  /* 0x00000020020b7810 */ /* 0x040fe20007ffe0ff */
[C---:B------:R-:W-:Y:S01]  /*2000*/  VIADD R9, R2.reuse, 0x10 ;  /* 0x0000001002097836 */ /* 0x040fe20000000000 */
[----:B------:R-:W-:Y:S01]  /*2010*/  UIADD3 UR6, UP0, UPT, UR21, UR4, URZ ;  /* 0x0000000415067290 */ /* 0x000fe2000ff1e0ff */
[----:B------:R-:W-:Y:S01]  /*2020*/  VIADD R5, R2, 0x30 ;  /* 0x0000003002057836 */ /* 0x000fe20000000000 */
[----:B------:R-:W2:Y:S02]  /*2030*/  LDCU.64 UR18, c[0x0][0x3d0] ;  /* 0x00007a00ff1277ac */ /* 0x000ea40008000a00 */
[----:B------:R-:W-:-:S04]  /*2040*/  UIADD3.X UR7, UPT, UPT, URZ, UR20, URZ, UP0, !UPT ;  /* 0x00000014ff077290 */ /* 0x000fc800087fe4ff */
[----:B0-----:R-:W-:Y:S02]  /*2050*/  UIMAD.WIDE.U32 UR6, UR15, UR8, UR6 ;  /* 0x000000080f0672a5 */ /* 0x001fe4000f8e0006 */
[----:B------:R-:W-:Y:S02]  /*2060*/  UIADD3 UR8, UPT, UPT, -UR21, UR5, URZ ;  /* 0x0000000515087290 */ /* 0x000fe4000fffe1ff */
[----:B------:R-:W-:-:S04]  /*2070*/  UIMAD UR7, UR15, UR9, UR7 ;  /* 0x000000090f0772a4 */ /* 0x000fc8000f8e0207 */
[----:B-1----:R-:W-:Y:S01]  /*2080*/  UIMAD.WIDE.U32 UR6, UR17, UR10, UR6 ;  /* 0x0000000a110672a5 */ /* 0x002fe2000f8e0006 */
[C---:B------:R-:W-:Y:S02]  /*2090*/  ISETP.GE.AND P3, PT, R2.reuse, UR8, PT ;  /* 0x0000000802007c0c */ /* 0x040fe4000bf66270 */
[----:B------:R-:W-:Y:S01]  /*20a0*/  ISETP.GE.AND P2, PT, R9, UR8, PT ;  /* 0x0000000809007c0c */ /* 0x000fe2000bf46270 */
[----:B------:R-:W-:Y:S01]  /*20b0*/  UIMAD UR7, UR17, UR11, UR7 ;  /* 0x0000000b110772a4 */ /* 0x000fe2000f8e0207 */
[----:B------:R-:W-:Y:S02]  /*20c0*/  ISETP.GE.AND P1, PT, R11, UR8, PT ;  /* 0x000000080b007c0c */ /* 0x000fe4000bf26270 */
[----:B------:R-:W-:Y:S02]  /*20d0*/  IADD3 R3, P0, PT, R2, UR6, RZ ;  /* 0x0000000602037c10 */ /* 0x000fe4000ff1e0ff */
[----:B------:R-:W-:Y:S02]  /*20e0*/  FSEL R9, R10, RZ, !P1 ;  /* 0x000000ff0a097208 */ /* 0x000fe40004800000 */
[----:B--2---:R-:W-:Y:S01]  /*20f0*/  LEA R2, P4, R3, UR18, 0x2 ;  /* 0x0000001203027c11 */ /* 0x004fe2000f8810ff */
[----:B------:R-:W-:Y:S01]  /*2100*/  IMAD.X R4, RZ, RZ, UR7, P0 ;  /* 0x00000007ff047e24 */ /* 0x000fe200080e06ff */
[----:B------:R-:W-:-:S02]  /*2110*/  ISETP.GE.AND P0, PT, R5, UR8, PT ;  /* 0x0000000805007c0c */ /* 0x000fc4000bf06270 */
[----:B------:R-:W-:Y:S02]  /*2120*/  FSEL R5, R7, RZ, !P3 ;  /* 0x000000ff07057208 */ /* 0x000fe40005800000 */
[----:B------:R-:W-:Y:S02]  /*2130*/  LEA.HI.X R3, R3, UR19, R4, 0x2, P4 ;  /* 0x0000001303037c11 */ /* 0x000fe4000a0f1404 */
[----:B------:R-:W-:Y:S02]  /*2140*/  FSEL R7, R8, RZ, !P2 ;  /* 0x000000ff08077208 */ /* 0x000fe40005000000 */
[----:B------:R-:W-:Y:S01]  /*2150*/  FSEL R11, R6, RZ, !P0 ;  /* 0x000000ff060b7208 */ /* 0x000fe20004000000 */
[----:B------:R0:W-:Y:S04]  /*2160*/  STG.E desc[UR12][R2.64], R5 ;  /* 0x0000000502007986 */ /* 0x0001e8000c10190c */
[----:B------:R0:W-:Y:S04]  /*2170*/  STG.E desc[UR12][R2.64+0x40], R7 ;  /* 0x0000400702007986 */ /* 0x0001e8000c10190c */
[----:B------:R0:W-:Y:S04]  /*2180*/  STG.E desc[UR12][R2.64+0x80], R9 ;  /* 0x0000800902007986 */ /* 0x0001e8000c10190c */
[----:B------:R0:W-:Y:S02]  /*2190*/  STG.E desc[UR12][R2.64+0xc0], R11 ;  /* 0x0000c00b02007986 */ /* 0x0001e4000c10190c */
.L_x_104:
[----:B------:R-:W-:Y:S05]  /*21a0*/  BSYNC.RECONVERGENT B0 ;  /* 0x0000000000007941 */ /* 0x000fea0003800200 */
.L_x_103:
[----:B------:R-:W-:Y:S01]  /*21b0*/  UIADD3 UR5, UPT, UPT, UR5, 0x3f, URZ ;  /* 0x0000003f05057890 */ /* 0x000fe2000fffe0ff */
[----:B0-----:R-:W0:Y:S01]  /*21c0*/  LDC.64 R10, c[0x0][0x440] ;  /* 0x00011000ff0a7b82 */ /* 0x001e220000000a00 */
[----:B------:R-:W-:Y:S02]  /*21d0*/  BSSY.RECONVERGENT B0, `(.L_x_105) ;  /* 0x000001b000007945 */ /* 0x000fe40003800200 */
[----:B------:R-:W-:-:S04]  /*21e0*/  USHF.R.S32.HI UR6, URZ, 0x1f, UR5 ;  /* 0x0000001fff067899 */ /* 0x000fc80008011405 */
[----:B------:R-:W-:-:S04]  /*21f0*/  ULEA.HI UR6, UR6, UR5, URZ, 0x6 ;  /* 0x0000000506067291 */ /* 0x000fc8000f8f30ff */
[----:B------:R-:W-:-:S04]  /*2200*/  ULOP3.LUT UR6, UR6, 0xffffffc0, URZ, 0xc0, !UPT ;  /* 0xffffffc006067892 */ /* 0x000fc8000f8ec0ff */
[----:B------:R-:W-:-:S04]  /*2210*/  UIADD3 UR6, UPT, UPT, UR21, UR5, -UR6 ;  /* 0x0000000515067290 */ /* 0x000fc8000fffe806 */
[----:B------:R-:W-:-:S06]  /*2220*/  UIADD3 UR6, UPT, UPT, UR5, -UR6, URZ ;  /* 0x8000000605067290 */ /* 0x000fcc000fffe0ff */
[----:B------:R-:W-:-:S04]  /*2230*/  ISETP.GE.AND P0, PT, R14, UR6, PT ;  /* 0x000000060e007c0c */ /* 0x000fc8000bf06270 */
[----:B------:R-:W-:-:S13]  /*2240*/  ISETP.GT.U32.OR P0, PT, R14, 0x3f, P0 ;  /* 0x0000003f0e00780c */ /* 0x000fda0000704470 */
[----:B------:R-:W-:Y:S05]  /*2250*/  @P0 BRA `(.L_x_106) ;  /* 0x0000000000480947 */ /* 0x000fea0003800000 */
[----:B------:R-:W1:Y:S01]  /*2260*/  LDC.64 R4, c[0x0][0x418] ;  /* 0x00010600ff047b82 */ /* 0x000e620000000a00 */
[----:B------:R-:W-:Y:S01]  /*2270*/  IADD3 R2, PT, PT, R14, UR21, RZ ;  /* 0x000000150e027c10 */ /* 0x000fe2000fffe0ff */
[----:B------:R-:W2:Y:S01]  /*2280*/  LDCU.64 UR6, c[0x0][0x420] ;  /* 0x00008400ff0677ac */ /* 0x000ea20008000a00 */
[----:B-----5:R-:W-:Y:S02]  /*2290*/  FMUL.FTZ R6, R0, 1.4426950216293334961 ;  /* 0x3fb8aa3b00067820 */ /* 0x020fe40000410000 */
[----:B------:R-:W-:-:S03]  /*22a0*/  IADD3 R2, P0, PT, R2, UR4, RZ ;  /* 0x0000000402027c10 */ /* 0x000fc6000ff1e0ff */
[----:B------:R-:W3:Y:S02]  /*22b0*/  LDC.64 R8, c[0x0][0x410] ;  /* 0x00010400ff087b82 */ /* 0x000ee40000000a00 */
[----:B------:R-:W-:Y:S01]  /*22c0*/  IMAD.X R3, RZ, RZ, UR20, P0 ;  /* 0x00000014ff037e24 */ /* 0x000fe200080e06ff */
[----:B------:R-:W-:Y:S02]  /*22d0*/  FSETP.NEU.FTZ.AND P0, PT, R0, -INF , PT ;  /* 0xff8000000000780b */ /* 0x000fe40003f1d000 */
[----:B--2---:R-:W-:Y:S01]  /*22e0*/  MOV R7, UR7 ;  /* 0x0000000700077c02 */ /* 0x004fe20008000f00 */
[----:B-1----:R-:W-:-:S04]  /*22f0*/  IMAD.WIDE.U32 R2, R4, UR15, R2 ;  /* 0x0000000f04027c25 */ /* 0x002fc8000f8e0002 */
[----:B------:R-:W-:Y:S02]  /*2300*/  IMAD R3, R5, UR15, R3 ;  /* 0x0000000f05037c24 */ /* 0x000fe4000f8e0203 */
[----:B------:R-:W-:-:S04]  /*2310*/  IMAD.U32 R5, RZ, RZ, UR6 ;  /* 0x00000006ff057e24 */ /* 0x000fc8000f8e00ff */
[----:B------:R-:W-:-:S04]  /*2320*/  IMAD.WIDE.U32 R2, R5, UR17, R2 ;  /* 0x0000001105027c25 */ /* 0x000fc8000f8e0002 */
[----:B------:R-:W-:Y:S01]  /*2330*/  IMAD R3, R7, UR17, R3 ;  /* 0x0000001107037c24 */ /* 0x000fe2000f8e0203 */
[----:B---3--:R-:W-:-:S04]  /*2340*/  LEA R4, P1, R2, R8, 0x2 ;  /* 0x0000000802047211 */ /* 0x008fc800078210ff */
[----:B------:R-:W-:Y:S02]  /*2350*/  LEA.HI.X R5, R2, R9, R3, 0x2, P1 ;  /* 0x0000000902057211 */ /* 0x000fe400008f1403 */
[----:B------:R-:W-:-:S05]  /*2360*/  FSEL R3, R6, RZ, P0 ;  /* 0x000000ff06037208 */ /* 0x000fca0000000000 */
[----:B------:R1:W-:Y:S02]  /*2370*/  STG.E desc[UR12][R4.64], R3 ;  /* 0x0000000304007986 */ /* 0x0003e4000c10190c */
.L_x_106:
[----:B------:R-:W-:Y:S05]  /*2380*/  BSYNC.RECONVERGENT B0 ;  /* 0x0000000000007941 */ /* 0x000fea0003800200 */
.L_x_105:
[----:B------:R-:W-:Y:S01]  /*2390*/  USHF.L.U32 UR6, UR16, 0xe, URZ ;  /* 0x0000000e10067899 */ /* 0x000fe200080006ff */
[----:B-----5:R-:W-:Y:S01]  /*23a0*/  IMAD.SHL.U32 R0, R14, 0x4, RZ ;  /* 0x000000040e007824 */ /* 0x020fe200078e00ff */
[----:B------:R-:W-:Y:S01]  /*23b0*/  USHF.L.U32 UR5, UR4, 0x8, URZ ;  /* 0x0000000804057899 */ /* 0x000fe200080006ff */
[----:B-1----:R-:W1:Y:S01]  /*23c0*/  LDC.64 R4, c[0x0][0x448] ;  /* 0x00011200ff047b82 */ /* 0x002e620000000a00 */
[----:B------:R-:W2:Y:S02]  /*23d0*/  LDCU.64 UR8, c[0x0][0x458] ;  /* 0x00008b00ff0877ac */ /* 0x000ea40008000a00 */
[----:B------:R-:W-:Y:S02]  /*23e0*/  LOP3.LUT R0, R0, UR6, RZ, 0xfc, !PT ;  /* 0x0000000600007c12 */ /* 0x000fe4000f8efcff */
[----:B------:R-:W-:Y:S02]  /*23f0*/  IMAD.U32 R3, RZ, RZ, UR5 ;  /* 0x00000005ff037e24 */ /* 0x000fe4000f8e00ff */
[----:B------:R-:W-:Y:S01]  /*2400*/  IADD3 R2, P0, PT, R0, UR5, RZ ;  /* 0x0000000500027c10 */ /* 0x000fe2000ff1e0ff */
[----:B------:R-:W3:Y:S03]  /*2410*/  LDCU.64 UR6, c[0x0][0x428] ;  /* 0x00008500ff0677ac */ /* 0x000ee60008000a00 */
[----:B------:R-:W-:-:S03]  /*2420*/  LEA.HI.X.SX32 R3, R3, RZ, 0x1, P0 ;  /* 0x000000ff03037211 */ /* 0x000fc600000f0eff */
[----:B0-----:R-:W-:Y:S01]  /*2430*/  IMAD.WIDE.U32 R2, R10, UR15, R2 ;  /* 0x0000000f0a027c25 */ /* 0x001fe2000f8e0002 */
[----:B--2---:R-:W-:-:S03]  /*2440*/  ISETP.NE.U32.AND P0, PT, RZ, UR8, PT ;  /* 0x00000008ff007c0c */ /* 0x004fc6000bf05070 */
[----:B------:R-:W-:Y:S01]  /*2450*/  IMAD R3, R11, UR15, R3 ;  /* 0x0000000f0b037c24 */ /* 0x000fe2000f8e0203 */
[----:B------:R-:W-:Y:S01]  /*2460*/  ISETP.NE.AND.EX P0, PT, RZ, UR9, PT, P0 ;  /* 0x00000009ff007c0c */ /* 0x000fe2000bf05300 */
[----:B-1----:R-:W-:-:S03]  /*2470*/  IMAD.WIDE.U32 R2, R4, UR17, R2 ;  /* 0x0000001104027c25 */ /* 0x002fc6000f8e0002 */
[----:B------:R-:W-:Y:S01]  /*2480*/  ISETP.NE.OR P0, PT, R14, RZ, !P0 ;  /* 0x000000ff0e00720c */ /* 0x000fe20004705670 */
[----:B------:R-:W-:Y:S01]  /*2490*/  IMAD R3, R5, UR17, R3 ;  /* 0x0000001105037c24 */ /* 0x000fe2000f8e0203 */
[----:B---3--:R-:W-:-:S04]  /*24a0*/  LEA R4, P1, R2, UR6, 0x2 ;  /* 0x0000000602047c11 */ /* 0x008fc8000f8210ff */
        /* <DEDUP_REMOVED lines=18> */
[----:B------:R-:W1:Y:S01]  /*25d0*/  LDCU UR6, c[0x0][0x450] ;  /* 0x00008a00ff0677ac */ /* 0x000e620008000800 */
[----:B------:R-:W2:Y:S01]  /*25e0*/  LDCU UR7, c[0x0][0x390] ;  /* 0x00007200ff0777ac */ /* 0x000ea20008000800 */
[----:B------:R-:W3:Y:S01]  /*25f0*/  LDCU.64 UR4, c[0x0][0x458] ;  /* 0x00008b00ff0477ac */ /* 0x000ee20008000a00 */
[----:B-1----:R-:W-:-:S04]  /*2600*/  UIMAD UR6, UR16, UR6, UR14 ;  /* 0x00000006100672a4 */ /* 0x002fc8000f8e020e */
[----:B--2---:R-:W-:-:S04]  /*2610*/  UIMAD UR6, UR6, UR7, UR15 ;  /* 0x00000007060672a4 */ /* 0x004fc8000f8e020f */
[----:B---3--:R-:W-:-:S06]  /*2620*/  UIMAD.WIDE UR4, UR6, 0x4, UR4 ;  /* 0x00000004060478a5 */ /* 0x008fcc000f8e0204 */
[----:B------:R-:W-:Y:S01]  /*2630*/  MOV R2, UR4 ;  /* 0x0000000400027c02 */ /* 0x000fe20008000f00 */
[----:B------:R-:W-:-:S05]  /*2640*/  IMAD.U32 R3, RZ, RZ, UR5 ;  /* 0x00000005ff037e24 */ /* 0x000fca000f8e00ff */
[----:B------:R-:W-:Y:S01]  /*2650*/  STG.E desc[UR12][R2.64], RZ ;  /* 0x000000ff02007986 */ /* 0x000fe2000c10190c */
[----:B------:R-:W-:Y:S05]  /*2660*/  EXIT ;  /* 0x000000000000794d */ /* 0x000fea0003800000 */
.L_x_107:
        /* <DEDUP_REMOVED lines=9> */
.L_x_123:


//--------------------- .nv.shared._ZN7cutlass13device_kernelIN5flash11enable_sm90INS1_16FlashAttnBwdSm90INS1_25CollectiveMainloopBwdSm90ILi2ELi1ELi1EN4cute5tupleIJNS5_1CILi1EEES8_S8_EEENS6_IJNS7_ILi64EEENS7_ILi80EEENS7_ILi256EEEEEENS_10bfloat16_tEfNS_4arch4Sm90ELb0ELb0ELb0ELb0ELb0ELb0ELb1ELb1ELi2ELi1ELi1ELi1ELb0EEENS1_21CollectiveEpilogueBwdISD_SE_SG_Li256ELb0ELb1ELi2EEENS1_19SingleTileSchedulerILb0ELb0ELb0ELi80EEEEEEEEEvNT_6ParamsE --------------------------
	.section	.nv.shared._ZN7cutlass13device_kernelIN5flash11enable_sm90INS1_16FlashAttnBwdSm90INS1_25CollectiveMainloopBwdSm90ILi2ELi1ELi1EN4cute5tupleIJNS5_1CILi1EEES8_S8_EEENS6_IJNS7_ILi64EEENS7_ILi80EEENS7_ILi256EEEEEENS_10bfloat16_tEfNS_4arch4Sm90ELb0ELb0ELb0ELb0ELb0ELb0ELb1ELb1ELi2ELi1ELi1ELi1ELb0EEENS1_21CollectiveEpilogueBwdISD_SE_SG_Li256ELb0ELb1ELi2EEENS1_19SingleTileSchedulerILb0ELb0ELb0ELi80EEEEEEEEEvNT_6ParamsE,"aw",@nobits
	.sectionflags	@""
	.align	16
	.zero		1024


//--------------------- .nv.shared.reserved.0     --------------------------
	.section	.nv.shared.reserved.0,"aw",@nobits
	.weak		__nv_reservedSMEM_offset_0_alias
	.size		__nv_reservedSMEM_offset_0_alias, 0, 64
	.other		__nv_reservedSMEM_offset_0_alias,@"STO_CUDA_RESERVED_SHARED STV_DEFAULT"
__nv_reservedSMEM_offset_0_alias:
	.zero		0
	.zero		64


//--------------------- .nv.global                --------------------------
	.section	.nv.global,"aw",@nobits
.nv.global:
	.type		_ZN66_INTERNAL_6ec014ad_30_flash_bwd_hdim256_bf16_sm90_cu_49158569_29634cute1_E,@object
	.size		_ZN66_INTERNAL_6ec014ad_30_flash_bwd_hdim256_bf16_sm90_cu_49158569_29634cute1_E,(_ZN66_INTERNAL_6ec014ad_30_flash_bwd_hdim256_bf16_sm90_cu_49158569_29634cuda3std3__45__cpo6cbeginE - _ZN66_INTERNAL_6ec014ad_30_flash_bwd_hdim256_bf16_sm90_cu_49158569_29634cute1_E)
_ZN66_INTERNAL_6ec014ad_30_flash_bwd_hdim256_bf16_sm90_cu_49158569_29634cute1_E:
	.zero		1
	.type		_ZN66_INTERNAL_6ec014ad_30_flash_bwd_hdim256_bf16_sm90_cu_49158569_29634cuda3std3__45__cpo6cbeginE,@object
	.size		_ZN66_INTERNAL_6ec014ad_30_flash_bwd_hdim256_bf16_sm90_cu_49158569_29634cuda3std3__45__cpo6cbeginE,(_ZN66_INTERNAL_6ec014ad_30_flash_bwd_hdim256_bf16_sm90_cu_49158569_29634cuda3std3__48in_placeE - _ZN66_INTERNAL_6ec014ad_30_flash_bwd_hdim256_bf16_sm90_cu_49158569_29634cuda3std3__45__cpo6cbeginE)
_ZN66_INTERNAL_6ec014ad_30_flash_bwd_hdim256_bf16_sm90_cu_49158569_29634cuda3std3__45__cpo6cbeginE:
	.zero		1
	.type		_ZN66_INTERNAL_6ec014ad_30_flash_bwd_hdim256_bf16_sm90_cu_49158569_29634cuda3std3__48in_placeE,@object
	.size		_ZN66_INTERNAL_6ec014ad_30_flash_bwd_hdim256_bf16_sm90_cu_49158569_29634cuda3std3__48in_placeE,(_ZN66_INTERNAL_6ec014ad_30_flash_bwd_hdim256_bf16_sm90_cu_49158569_29634cuda3std6ranges3__45__cpo9iter_moveE - _ZN66_INTERNAL_6ec014ad_30_flash_bwd_hdim256_bf16_sm90_cu_49158569_29634cuda3std3__48in_placeE)
_ZN66_INTERNAL_6ec014ad_30_flash_bwd_hdim256_bf16_sm90_cu_49158569_29634cuda3std3__48in_placeE:
	.zero		1
	.type		_ZN66_INTERNAL_6ec014ad_30_flash_bwd_hdim256_bf16_sm90_cu_49158569_29634cuda3std6ranges3__45__cpo9iter_moveE,@object
	.size		_ZN66_INTERNAL_6ec014ad_30_flash_bwd_hdim256_bf16_sm90_cu_49158569_29634cuda3std6ranges3__45__cpo9iter_moveE,(_ZN66_INTERNAL_6ec014ad_30_flash_bwd_hdim256_bf16_sm90_cu_49158569_29634cuda3std3__45__cpo5beginE - _ZN66_INTERNAL_6ec014ad_30_flash_bwd_hdim256_bf16_sm90_cu_49158569_29634cuda3std6ranges3__45__cpo9iter_moveE)
_ZN66_INTERNAL_6ec014ad_30_flash_bwd_hdim256_bf16_sm90_cu_49158569_29634cuda3std6ranges3__45__cpo9iter_moveE:
	.zero		1
	.type		_ZN66_INTERNAL_6ec014ad_30_flash_bwd_hdim256_bf16_sm90_cu_49158569_29634cuda3std3__45__cpo5beginE,@object
	.size		_ZN66_INTERNAL_6ec014ad_30_flash_bwd_hdim256_bf16_sm90_cu_49158569_29634cuda3std3__45__cpo5beginE,(_ZN66_INTERNAL_6ec014ad_30_flash_bwd_hdim256_bf16_sm90_cu_49158569_29634cuda3std3__468_GLOBAL__N__6ec014ad_30_flash_bwd_hdim256_bf16_sm90_cu_49158569_29636ignoreE - _ZN66_INTERNAL_6ec014ad_30_flash_bwd_hdim256_bf16_sm90_cu_49158569_29634cuda3std3__45__cpo5beginE)
_ZN66_INTERNAL_6ec014ad_30_flash_bwd_hdim256_bf16_sm90_cu_49158569_29634cuda3std3__45__cpo5beginE:
	.zero		1
	.type		_ZN66_INTERNAL_6ec014ad_30_flash_bwd_hdim256_bf16_sm90_cu_49158569_29634cuda3std3__468_GLOBAL__N__6ec014ad_30_flash_bwd_hdim256_bf16_sm90_cu_49158569_29636ignoreE,@object
	.size		_ZN66_INTERNAL_6ec014ad_30_flash_bwd_hdim256_bf16_sm90_cu_49158569_29634cuda3std3__468_GLOBAL__N__6ec014ad_30_flash_bwd_hdim256_bf16_sm90_cu_49158569_29636ignoreE,(_ZN66_INTERNAL_6ec014ad_30_flash_bwd_hdim256_bf16_sm90_cu_49158569_29634cute7productE - _ZN66_INTERNAL_6ec014ad_30_flash_bwd_hdim256_bf16_sm90_cu_49158569_29634cuda3std3__468_GLOBAL__N__6ec014ad_30_flash_bwd_hdim256_bf16_sm90_cu_49158569_29636ignoreE)
_ZN66_INTERNAL_6ec014ad_30_flash_bwd_hdim256_bf16_sm90_cu_49158569_29634cuda3std3__468_GLOBAL__N__6ec014ad_30_flash_bwd_hdim256_bf16_sm90_cu_49158569_29636ignoreE:
	.zero		1
	.type		_ZN66_INTERNAL_6ec014ad_30_flash_bwd_hdim256_bf16_sm90_cu_49158569_29634cute7productE,@object
	.size		_ZN66_INTERNAL_6ec014ad_30_flash_bwd_hdim256_bf16_sm90_cu_49158569_29634cute7productE,(_ZN66_INTERNAL_6ec014ad_30_flash_bwd_hdim256_bf16_sm90_cu_49158569_29634cuda3std3__45__cpo3endE - _ZN66_INTERNAL_6ec014ad_30_flash_bwd_hdim256_bf16_sm90_cu_49158569_29634cute7productE)
_ZN66_INTERNAL_6ec014ad_30_flash_bwd_hdim256_bf16_sm90_cu_49158569_29634cute7productE:
	.zero		1
	.type		_ZN66_INTERNAL_6ec014ad_30_flash_bwd_hdim256_bf16_sm90_cu_49158569_29634cuda3std3__45__cpo3endE,@object
	.size		_ZN66_INTERNAL_6ec014ad_30_flash_bwd_hdim256_bf16_sm90_cu_49158569_29634cuda3std3__45__cpo3endE,(_ZN66_INTERNAL_6ec014ad_30_flash_bwd_hdim256_bf16_sm90_cu_49158569_29634cuda3std3__419piecewise_constructE - _ZN66_INTERNAL_6ec014ad_30_flash_bwd_hdim256_bf16_sm90_cu_49158569_29634cuda3std3__45__cpo3endE)
_ZN66_INTERNAL_6ec014ad_30_flash_bwd_hdim256_bf16_sm90_cu_49158569_29634cuda3std3__45__cpo3endE:
	.zero		1
	.type		_ZN66_INTERNAL_6ec014ad_30_flash_bwd_hdim256_bf16_sm90_cu_49158569_29634cuda3std3__419piecewise_constructE,@object
	.size		_ZN66_INTERNAL_6ec014ad_30_flash_bwd_hdim256_bf16_sm90_cu_49158569_29634cuda3std3__419piecewise_constructE,(_ZN66_INTERNAL_6ec014ad_30_flash_bwd_hdim256_bf16_sm90_cu_49158569_29634cuda3std3__45__cpo4cendE - _ZN66_INTERNAL_6ec014ad_30_flash_bwd_hdim256_bf16_sm90_cu_49158569_29634cuda3std3__419piecewise_constructE)
_ZN66_INTERNAL_6ec014ad_30_flash_bwd_hdim256_bf16_sm90_cu_49158569_29634cuda3std3__419piecewise_constructE:
	.zero		1
	.type		_ZN66_INTERNAL_6ec014ad_30_flash_bwd_hdim256_bf16_sm90_cu_49158569_29634cuda3std3__45__cpo4cendE,@object
	.size		_ZN66_INTERNAL_6ec014ad_30_flash_bwd_hdim256_bf16_sm90_cu_49158569_29634cuda3std3__45__cpo4cendE,(_ZN66_INTERNAL_6ec014ad_30_flash_bwd_hdim256_bf16_sm90_cu_49158569_29634cuda3std6ranges3__45__cpo4swapE - _ZN66_INTERNAL_6ec014ad_30_flash_bwd_hdim256_bf16_sm90_cu_49158569_29634cuda3std3__45__cpo4cendE)
_ZN66_INTERNAL_6ec014ad_30_flash_bwd_hdim256_bf16_sm90_cu_49158569_29634cuda3std3__45__cpo4cendE:
	.zero		1
	.type		_ZN66_INTERNAL_6ec014ad_30_flash_bwd_hdim256_bf16_sm90_cu_49158569_29634cuda3std6ranges3__45__cpo4swapE,@object
	.size		_ZN66_INTERNAL_6ec014ad_30_flash_bwd_hdim256_bf16_sm90_cu_49158569_29634cuda3std6ranges3__45__cpo4swapE,(.L_7 - _ZN66_INTERNAL_6ec014ad_30_flash_bwd_hdim256_bf16_sm90_cu_49158569_29634cuda3std6ranges3__45__cpo4swapE)
_ZN66_INTERNAL_6ec014ad_30_flash_bwd_hdim256_bf16_sm90_cu_49158569_29634cuda3std6ranges3__45__cpo4swapE:
	.zero		1
.L_7:


//--------------------- .nv.shared._ZN7cutlass13device_kernelIN5flash11enable_sm90INS1_16FlashAttnBwdSm90INS1_25CollectiveMainloopBwdSm90ILi2ELi1ELi1EN4cute5tupleIJNS5_1CILi1EEES8_S8_EEENS6_IJNS7_ILi64EEENS7_ILi80EEENS7_ILi256EEEEEENS_10bfloat16_tEfNS_4arch4Sm90ELb0ELb0ELb0ELb0ELb0ELb0ELb1ELb1ELi2ELi1ELi1ELi1ELb0EEENS1_24CollectiveEpilogueBwdGQAISD_fSG_Li256ELb0ELb0EEENS1_19SingleTileSchedulerILb0ELb0ELb0ELi80EEEEEEEEEvNT_6ParamsE --------------------------
	.section	.nv.shared._ZN7cutlass13device_kernelIN5flash11enable_sm90INS1_16FlashAttnBwdSm90INS1_25CollectiveMainloopBwdSm90ILi2ELi1ELi1EN4cute5tupleIJNS5_1CILi1EEES8_S8_EEENS6_IJNS7_ILi64EEENS7_ILi80EEENS7_ILi256EEEEEENS_10bfloat16_tEfNS_4arch4Sm90ELb0ELb0ELb0ELb0ELb0ELb0ELb1ELb1ELi2ELi1ELi1ELi1ELb0EEENS1_24CollectiveEpilogueBwdGQAISD_fSG_Li256ELb0ELb0EEENS1_19SingleTileSchedulerILb0ELb0ELb0ELi80EEEEEEEEEvNT_6ParamsE,"aw",@nobits
	.sectionflags	@""
	.align	16
	.zero		1024


//--------------------- .nv.shared._ZN7cutlass13device_kernelIN5flash11enable_sm90INS1_16FlashAttnBwdSm90INS1_25CollectiveMainloopBwdSm90ILi2ELi1ELi1EN4cute5tupleIJNS5_1CILi1EEES8_S8_EEENS6_IJNS7_ILi64EEENS7_ILi80EEENS7_ILi256EEEEEENS_10bfloat16_tEfNS_4arch4Sm90ELb0ELb0ELb0ELb1ELb0ELb0ELb1ELb1ELi2ELi1ELi1ELi1ELb0EEENS1_21CollectiveEpilogueBwdISD_SE_SG_Li256ELb1ELb1ELi2EEENS1_19SingleTileSchedulerILb1ELb0ELb0ELi80EEEEEEEEEvNT_6ParamsE --------------------------
	.section	.nv.shared._ZN7cutlass13device_kernelIN5flash11enable_sm90INS1_16FlashAttnBwdSm90INS1_25CollectiveMainloopBwdSm90ILi2ELi1ELi1EN4cute5tupleIJNS5_1CILi1EEES8_S8_EEENS6_IJNS7_ILi64EEENS7_ILi80EEENS7_ILi256EEEEEENS_10bfloat16_tEfNS_4arch4Sm90ELb0ELb0ELb0ELb1ELb0ELb0ELb1ELb1ELi2ELi1ELi1ELi1ELb0EEENS1_21CollectiveEpilogueBwdISD_SE_SG_Li256ELb1ELb1ELi2EEENS1_19SingleTileSchedulerILb1ELb0ELb0ELi80EEEEEEEEEvNT_6ParamsE,"aw",@nobits
	.sectionflags	@""
	.align	16
	.zero		1024


//--------------------- .nv.shared._ZN7cutlass13device_kernelIN5flash11enable_sm90INS1_16FlashAttnBwdSm90INS1_25CollectiveMainloopBwdSm90ILi2ELi1ELi1EN4cute5tupleIJNS5_1CILi1EEES8_S8_EEENS6_IJNS7_ILi64EEENS7_ILi80EEENS7_ILi256EEEEEENS_10bfloat16_tEfNS_4arch4Sm90ELb0ELb0ELb0ELb1ELb0ELb0ELb1ELb1ELi2ELi1ELi1ELi1ELb0EEENS1_24CollectiveEpilogueBwdGQAISD_fSG_Li256ELb1ELb0EEENS1_19SingleTileSchedulerILb1ELb0ELb0ELi80EEEEEEEEEvNT_6ParamsE --------------------------
	.section	.nv.shared._ZN7cutlass13device_kernelIN5flash11enable_sm90INS1_16FlashAttnBwdSm90INS1_25CollectiveMainloopBwdSm90ILi2ELi1ELi1EN4cute5tupleIJNS5_1CILi1EEES8_S8_EEENS6_IJNS7_ILi64EEENS7_ILi80EEENS7_ILi256EEEEEENS_10bfloat16_tEfNS_4arch4Sm90ELb0ELb0ELb0ELb1ELb0ELb0ELb1ELb1ELi2ELi1ELi1ELi1ELb0EEENS1_24CollectiveEpilogueBwdGQAISD_fSG_Li256ELb1ELb0EEENS1_19SingleTileSchedulerILb1ELb0ELb0ELi80EEEEEEEEEvNT_6ParamsE,"aw",@nobits
	.sectionflags	@""
	.align	16
	.zero		1024


//--------------------- .nv.shared._ZN7cutlass13device_kernelIN5flash11enable_sm90INS1_16FlashAttnBwdSm90INS1_25CollectiveMainloopBwdSm90ILi2ELi1ELi1EN4cute5tupleIJNS5_1CILi1EEES8_S8_EEENS6_IJNS7_ILi64EEENS7_ILi80EEENS7_ILi256EEEEEENS_10bfloat16_tEfNS_4arch4Sm90ELb0ELb1ELb0ELb0ELb0ELb0ELb1ELb1ELi2ELi1ELi1ELi1ELb0EEENS1_21CollectiveEpilogueBwdISD_SE_SG_Li256ELb0ELb1ELi2EEENS1_19SingleTileSchedulerILb0ELb0ELb0ELi80EEEEEEEEEvNT_6ParamsE --------------------------
	.section	.nv.shared._ZN7cutlass13device_kernelIN5flash11enable_sm90INS1_16FlashAttnBwdSm90INS1_25CollectiveMainloopBwdSm90ILi2ELi1ELi1EN4cute5tupleIJNS5_1CILi1EEES8_S8_EEENS6_IJNS7_ILi64EEENS7_ILi80EEENS7_ILi256EEEEEENS_10bfloat16_tEfNS_4arch4Sm90ELb0ELb1ELb0ELb0ELb0ELb0ELb1ELb1ELi2ELi1ELi1ELi1ELb0EEENS1_21CollectiveEpilogueBwdISD_SE_SG_Li256ELb0ELb1ELi2EEENS1_19SingleTileSchedulerILb0ELb0ELb0ELi80EEEEEEEEEvNT_6ParamsE,"aw",@nobits
	.sectionflags	@""
	.align	16
	.zero		1024


//--------------------- .nv.shared._ZN7cutlass13device_kernelIN5flash11enable_sm90INS1_16FlashAttnBwdSm90INS1_25CollectiveMainloopBwdSm90ILi2ELi1ELi1EN4cute5tupleIJNS5_1CILi1EEES8_S8_EEENS6_IJNS7_ILi64EEENS7_ILi80EEENS7_ILi256EEEEEENS_10bfloat16_tEfNS_4arch4Sm90ELb0ELb1ELb0ELb0ELb0ELb0ELb1ELb1ELi2ELi1ELi1ELi1ELb0EEENS1_24CollectiveEpilogueBwdGQAISD_fSG_Li256ELb0ELb0EEENS1_19SingleTileSchedulerILb0ELb0ELb0ELi80EEEEEEEEEvNT_6ParamsE --------------------------
	.section	.nv.shared._ZN7cutlass13device_kernelIN5flash11enable_sm90INS1_16FlashAttnBwdSm90INS1_25CollectiveMainloopBwdSm90ILi2ELi1ELi1EN4cute5tupleIJNS5_1CILi1EEES8_S8_EEENS6_IJNS7_ILi64EEENS7_ILi80EEENS7_ILi256EEEEEENS_10bfloat16_tEfNS_4arch4Sm90ELb0ELb1ELb0ELb0ELb0ELb0ELb1ELb1ELi2ELi1ELi1ELi1ELb0EEENS1_24CollectiveEpilogueBwdGQAISD_fSG_Li256ELb0ELb0EEENS1_19SingleTileSchedulerILb0ELb0ELb0ELi80EEEEEEEEEvNT_6ParamsE,"aw",@nobits
	.sectionflags	@""
	.align	16
	.zero		1024


//--------------------- .nv.shared._ZN7cutlass13device_kernelIN5flash11enable_sm90INS1_16FlashAttnBwdSm90INS1_25CollectiveMainloopBwdSm90ILi2ELi1ELi1EN4cute5tupleIJNS5_1CILi1EEES8_S8_EEENS6_IJNS7_ILi64EEENS7_ILi80EEENS7_ILi256EEEEEENS_10bfloat16_tEfNS_4arch4Sm90ELb0ELb1ELb0ELb1ELb0ELb0ELb1ELb1ELi2ELi1ELi1ELi1ELb0EEENS1_21CollectiveEpilogueBwdISD_SE_SG_Li256ELb1ELb1ELi2EEENS1_19SingleTileSchedulerILb1ELb0ELb0ELi80EEEEEEEEEvNT_6ParamsE --------------------------
	.section	.nv.shared._ZN7cutlass13device_kernelIN5flash11enable_sm90INS1_16FlashAttnBwdSm90INS1_25CollectiveMainloopBwdSm90ILi2ELi1ELi1EN4cute5tupleIJNS5_1CILi1EEES8_S8_EEENS6_IJNS7_ILi64EEENS7_ILi80EEENS7_ILi256EEEEEENS_10bfloat16_tEfNS_4arch4Sm90ELb0ELb1ELb0ELb1ELb0ELb0ELb1ELb1ELi2ELi1ELi1ELi1ELb0EEENS1_21CollectiveEpilogueBwdISD_SE_SG_Li256ELb1ELb1ELi2EEENS1_19SingleTileSchedulerILb1ELb0ELb0ELi80EEEEEEEEEvNT_6ParamsE,"aw",@nobits
	.sectionflags	@""
	.align	16
	.zero		1024


//--------------------- .nv.shared._ZN7cutlass13device_kernelIN5flash11enable_sm90INS1_16FlashAttnBwdSm90INS1_25CollectiveMainloopBwdSm90ILi2ELi1ELi1EN4cute5tupleIJNS5_1CILi1EEES8_S8_EEENS6_IJNS7_ILi64EEENS7_ILi80EEENS7_ILi256EEEEEENS_10bfloat16_tEfNS_4arch4Sm90ELb0ELb1ELb0ELb1ELb0ELb0ELb1ELb1ELi2ELi1ELi1ELi1ELb0EEENS1_24CollectiveEpilogueBwdGQAISD_fSG_Li256ELb1ELb0EEENS1_19SingleTileSchedulerILb1ELb0ELb0ELi80EEEEEEEEEvNT_6ParamsE --------------------------
	.section	.nv.shared._ZN7cutlass13device_kernelIN5flash11enable_sm90INS1_16FlashAttnBwdSm90INS1_25CollectiveMainloopBwdSm90ILi2ELi1ELi1EN4cute5tupleIJNS5_1CILi1EEES8_S8_EEENS6_IJNS7_ILi64EEENS7_ILi80EEENS7_ILi256EEEEEENS_10bfloat16_tEfNS_4arch4Sm90ELb0ELb1ELb0ELb1ELb0ELb0ELb1ELb1ELi2ELi1ELi1ELi1ELb0EEENS1_24CollectiveEpilogueBwdGQAISD_fSG_Li256ELb1ELb0EEENS1_19SingleTileSchedulerILb1ELb0ELb0ELi80EEEEEEEEEvNT_6ParamsE,"aw",@nobits
	.sectionflags	@""
	.align	16
	.zero		1024


//--------------------- .nv.shared._ZN7cutlass13device_kernelIN5flash11enable_sm90INS1_16FlashAttnBwdSm90INS1_25CollectiveMainloopBwdSm90ILi2ELi1ELi1EN4cute5tupleIJNS5_1CILi1EEES8_S8_EEENS6_IJNS7_ILi64EEENS7_ILi80EEENS7_ILi256EEEEEENS_10bfloat16_tEfNS_4arch4Sm90ELb1ELb0ELb0ELb0ELb0ELb0ELb1ELb1ELi2ELi1ELi1ELi1ELb0EEENS1_21CollectiveEpilogueBwdISD_SE_SG_Li256ELb0ELb1ELi2EEENS1_25SingleTileBwdLPTSchedulerILb0ELi80ELb0EEEEEEEEEvNT_6ParamsE --------------------------
	.section	.nv.shared._ZN7cutlass13device_kernelIN5flash11enable_sm90INS1_16FlashAttnBwdSm90INS1_25CollectiveMainloopBwdSm90ILi2ELi1ELi1EN4cute5tupleIJNS5_1CILi1EEES8_S8_EEENS6_IJNS7_ILi64EEENS7_ILi80EEENS7_ILi256EEEEEENS_10bfloat16_tEfNS_4arch4Sm90ELb1ELb0ELb0ELb0ELb0ELb0ELb1ELb1ELi2ELi1ELi1ELi1ELb0EEENS1_21CollectiveEpilogueBwdISD_SE_SG_Li256ELb0ELb1ELi2EEENS1_25SingleTileBwdLPTSchedulerILb0ELi80ELb0EEEEEEEEEvNT_6ParamsE,"aw",@nobits
	.sectionflags	@""
	.align	16
	.zero		1024


//--------------------- .nv.shared._ZN7cutlass13device_kernelIN5flash11enable_sm90INS1_16FlashAttnBwdSm90INS1_25CollectiveMainloopBwdSm90ILi2ELi1ELi1EN4cute5tupleIJNS5_1CILi1EEES8_S8_EEENS6_IJNS7_ILi64EEENS7_ILi80EEENS7_ILi256EEEEEENS_10bfloat16_tEfNS_4arch4Sm90ELb1ELb0ELb0ELb0ELb0ELb0ELb1ELb1ELi2ELi1ELi1ELi1ELb0EEENS1_24CollectiveEpilogueBwdGQAISD_fSG_Li256ELb0ELb0EEENS1_25SingleTileBwdLPTSchedulerILb0ELi80ELb0EEEEEEEEEvNT_6ParamsE --------------------------
	.section	.nv.shared._ZN7cutlass13device_kernelIN5flash11enable_sm90INS1_16FlashAttnBwdSm90INS1_25CollectiveMainloopBwdSm90ILi2ELi1ELi1EN4cute5tupleIJNS5_1CILi1EEES8_S8_EEENS6_IJNS7_ILi64EEENS7_ILi80EEENS7_ILi256EEEEEENS_10bfloat16_tEfNS_4arch4Sm90ELb1ELb0ELb0ELb0ELb0ELb0ELb1ELb1ELi2ELi1ELi1ELi1ELb0EEENS1_24CollectiveEpilogueBwdGQAISD_fSG_Li256ELb0ELb0EEENS1_25SingleTileBwdLPTSchedulerILb0ELi80ELb0EEEEEEEEEvNT_6ParamsE,"aw",@nobits
	.sectionflags	@""
	.align	16
	.zero		1024


//--------------------- .nv.shared._ZN7cutlass13device_kernelIN5flash22FlashAttnBwdPreprocessIN4cute5tupleIJNS3_1CILi64EEENS5_ILi256EEEEEENS_10bfloat16_tEfNS_4arch4Sm90ELb1ELb0EEEEEvNT_6ParamsE --------------------------
	.section	.nv.shared._ZN7cutlass13device_kernelIN5flash22FlashAttnBwdPreprocessIN4cute5tupleIJNS3_1CILi64EEENS5_ILi256EEEEEENS_10bfloat16_tEfNS_4arch4Sm90ELb1ELb0EEEEEvNT_6ParamsE,"aw",@nobits
	.sectionflags	@""
	.align	16
	.zero		1024


//--------------------- .nv.shared._ZN7cutlass13device_kernelIN5flash11enable_sm90INS1_16FlashAttnBwdSm90INS1_25CollectiveMainloopBwdSm90ILi2ELi1ELi1EN4cute5tupleIJNS5_1CILi1EEES8_S8_EEENS6_IJNS7_ILi64EEENS7_ILi80EEENS7_ILi256EEEEEENS_10bfloat16_tEfNS_4arch4Sm90ELb1ELb0ELb0ELb1ELb0ELb0ELb1ELb1ELi2ELi1ELi1ELi1ELb0EEENS1_21CollectiveEpilogueBwdISD_SE_SG_Li256ELb1ELb1ELi2EEENS1_25SingleTileBwdLPTSchedulerILb1ELi80ELb0EEEEEEEEEvNT_6ParamsE --------------------------
	.section	.nv.shared._ZN7cutlass13device_kernelIN5flash11enable_sm90INS1_16FlashAttnBwdSm90INS1_25CollectiveMainloopBwdSm90ILi2ELi1ELi1EN4cute5tupleIJNS5_1CILi1EEES8_S8_EEENS6_IJNS7_ILi64EEENS7_ILi80EEENS7_ILi256EEEEEENS_10bfloat16_tEfNS_4arch4Sm90ELb1ELb0ELb0ELb1ELb0ELb0ELb1ELb1ELi2ELi1ELi1ELi1ELb0EEENS1_21CollectiveEpilogueBwdISD_SE_SG_Li256ELb1ELb1ELi2EEENS1_25SingleTileBwdLPTSchedulerILb1ELi80ELb0EEEEEEEEEvNT_6ParamsE,"aw",@nobits
	.sectionflags	@""
	.align	16
	.zero		1024


//--------------------- .nv.shared._ZN7cutlass13device_kernelIN5flash32FlashAttnBwdPostprocessConvertdQIN4cute5tupleIJNS3_1CILi80EEENS5_ILi256EEEEEENS_10bfloat16_tEfNS_4arch4Sm90ELi256ENS3_8TiledMMAINS3_8MMA_AtomIJNS3_4SM904GMMA27MMA_64x16x16_F32BF16BF16_SSILNSF_5MajorE1ELSH_1ELNSF_7ScaleInE1ELSI_1EEEEEENS3_6LayoutINS4_IJNS5_ILi2EEENS5_ILi1EEESN_EEENS4_IJSN_NS5_ILi0EEESP_EEEEENS4_IJNS3_10UnderscoreESS_SS_EEEEELb1EEEEEvNT_6ParamsE --------------------------
	.section	.nv.shared._ZN7cutlass13device_kernelIN5flash32FlashAttnBwdPostprocessConvertdQIN4cute5tupleIJNS3_1CILi80EEENS5_ILi256EEEEEENS_10bfloat16_tEfNS_4arch4Sm90ELi256ENS3_8TiledMMAINS3_8MMA_AtomIJNS3_4SM904GMMA27MMA_64x16x16_F32BF16BF16_SSILNSF_5MajorE1ELSH_1ELNSF_7ScaleInE1ELSI_1EEEEEENS3_6LayoutINS4_IJNS5_ILi2EEENS5_ILi1EEESN_EEENS4_IJSN_NS5_ILi0EEESP_EEEEENS4_IJNS3_10UnderscoreESS_SS_EEEEELb1EEEEEvNT_6ParamsE,"aw",@nobits
	.sectionflags	@""
	.align	16
	.zero		1024


//--------------------- .nv.shared._ZN7cutlass13device_kernelIN5flash32FlashAttnBwdPostprocessConvertdQIN4cute5tupleIJNS3_1CILi64EEENS5_ILi256EEEEEENS_10bfloat16_tEfNS_4arch4Sm90ELi256ENS3_8TiledMMAINS3_8MMA_AtomIJNS3_4SM904GMMA27MMA_64x64x16_F32BF16BF16_SSILNSF_5MajorE1ELSH_0ELNSF_7ScaleInE1ELSI_1EEEEEENS3_6LayoutINS4_IJNS5_ILi2EEENS5_ILi1EEESN_EEENS4_IJSN_NS5_ILi0EEESP_EEEEENS4_IJNS3_10UnderscoreESS_SS_EEEEELb1EEEEEvNT_6ParamsE --------------------------
	.section	.nv.shared._ZN7cutlass13device_kernelIN5flash32FlashAttnBwdPostprocessConvertdQIN4cute5tupleIJNS3_1CILi64EEENS5_ILi256EEEEEENS_10bfloat16_tEfNS_4arch4Sm90ELi256ENS3_8TiledMMAINS3_8MMA_AtomIJNS3_4SM904GMMA27MMA_64x64x16_F32BF16BF16_SSILNSF_5MajorE1ELSH_0ELNSF_7ScaleInE1ELSI_1EEEEEENS3_6LayoutINS4_IJNS5_ILi2EEENS5_ILi1EEESN_EEENS4_IJSN_NS5_ILi0EEESP_EEEEENS4_IJNS3_10UnderscoreESS_SS_EEEEELb1EEEEEvNT_6ParamsE,"aw",@nobits
	.sectionflags	@""
	.align	16
	.zero		1024


//--------------------- .nv.shared._ZN7cutlass13device_kernelIN5flash11enable_sm90INS1_16FlashAttnBwdSm90INS1_25CollectiveMainloopBwdSm90ILi2ELi1ELi1EN4cute5tupleIJNS5_1CILi1EEES8_S8_EEENS6_IJNS7_ILi64EEENS7_ILi80EEENS7_ILi256EEEEEENS_10bfloat16_tEfNS_4arch4Sm90ELb1ELb0ELb0ELb1ELb0ELb0ELb1ELb1ELi2ELi1ELi1ELi1ELb0EEENS1_24CollectiveEpilogueBwdGQAISD_fSG_Li256ELb1ELb0EEENS1_25SingleTileBwdLPTSchedulerILb1ELi80ELb0EEEEEEEEEvNT_6ParamsE --------------------------
	.section	.nv.shared._ZN7cutlass13device_kernelIN5flash11enable_sm90INS1_16FlashAttnBwdSm90INS1_25CollectiveMainloopBwdSm90ILi2ELi1ELi1EN4cute5tupleIJNS5_1CILi1EEES8_S8_EEENS6_IJNS7_ILi64EEENS7_ILi80EEENS7_ILi256EEEEEENS_10bfloat16_tEfNS_4arch4Sm90ELb1ELb0ELb0ELb1ELb0ELb0ELb1ELb1ELi2ELi1ELi1ELi1ELb0EEENS1_24CollectiveEpilogueBwdGQAISD_fSG_Li256ELb1ELb0EEENS1_25SingleTileBwdLPTSchedulerILb1ELi80ELb0EEEEEEEEEvNT_6ParamsE,"aw",@nobits
	.sectionflags	@""
	.align	16
	.zero		1024


//--------------------- .nv.shared._ZN7cutlass13device_kernelIN5flash22FlashAttnBwdPreprocessIN4cute5tupleIJNS3_1CILi64EEENS5_ILi256EEEEEENS_10bfloat16_tEfNS_4arch4Sm90ELb1ELb1EEEEEvNT_6ParamsE --------------------------
	.section	.nv.shared._ZN7cutlass13device_kernelIN5flash22FlashAttnBwdPreprocessIN4cute5tupleIJNS3_1CILi64EEENS5_ILi256EEEEEENS_10bfloat16_tEfNS_4arch4Sm90ELb1ELb1EEEEEvNT_6ParamsE,"aw",@nobits
	.sectionflags	@""
	.align	16
	.zero		1024


//--------------------- .nv.constant0._ZN7cutlass13device_kernelIN5flash11enable_sm90INS1_16FlashAttnBwdSm90INS1_25CollectiveMainloopBwdSm90ILi2ELi1ELi1EN4cute5tupleIJNS5_1CILi1EEES8_S8_EEENS6_IJNS7_ILi64EEENS7_ILi80EEENS7_ILi256EEEEEENS_10bfloat16_tEfNS_4arch4Sm90ELb0ELb0ELb0ELb0ELb0ELb0ELb1ELb1ELi2ELi1ELi1ELi1ELb0EEENS1_21CollectiveEpilogueBwdISD_SE_SG_Li256ELb0ELb1ELi2EEENS1_19SingleTileSchedulerILb0ELb0ELb0ELi80EEEEEEEEEvNT_6ParamsE --------------------------
	.section	.nv.constant0._ZN7cutlass13device_kernelIN5flash11enable_sm90INS1_16FlashAttnBwdSm90INS1_25CollectiveMainloopBwdSm90ILi2ELi1ELi1EN4cute5tupleIJNS5_1CILi1EEES8_S8_EEENS6_IJNS7_ILi64EEENS7_ILi80EEENS7_ILi256EEEEEENS_10bfloat16_tEfNS_4arch4Sm90ELb0ELb0ELb0ELb0ELb0ELb0ELb1ELb1ELi2ELi1ELi1ELi1ELb0EEENS1_21CollectiveEpilogueBwdISD_SE_SG_Li256ELb0ELb1ELi2EEENS1_19SingleTileSchedulerILb0ELb0ELb0ELi80EEEEEEEEEvNT_6ParamsE,"a",@progbits
	.sectionflags	@""
	.align	4
.nv.constant0._ZN7cutlass13device_kernelIN5flash11enable_sm90INS1_16FlashAttnBwdSm90INS1_25CollectiveMainloopBwdSm90ILi2ELi1ELi1EN4cute5tupleIJNS5_1CILi1EEES8_S8_EEENS6_IJNS7_ILi64EEENS7_ILi80EEENS7_ILi256EEEEEENS_10bfloat16_tEfNS_4arch4Sm90ELb0ELb0ELb0ELb0ELb0ELb0ELb1ELb1ELi2ELi1ELi1ELi1ELb0EEENS1_21CollectiveEpilogueBwdISD_SE_SG_Li256ELb0ELb1ELi2EEENS1_19SingleTileSchedulerILb0ELb0ELb0ELi80EEEEEEEEEvNT_6ParamsE:
	.zero		3200


//--------------------- .nv.constant0._ZN7cutlass13device_kernelIN5flash11enable_sm90INS1_16FlashAttnBwdSm90INS1_25CollectiveMainloopBwdSm90ILi2ELi1ELi1EN4cute5tupleIJNS5_1CILi1EEES8_S8_EEENS6_IJNS7_ILi64EEENS7_ILi80EEENS7_ILi256EEEEEENS_10bfloat16_tEfNS_4arch4Sm90ELb0ELb0ELb0ELb0ELb0ELb0ELb1ELb1ELi2ELi1ELi1ELi1ELb0EEENS1_24CollectiveEpilogueBwdGQAISD_fSG_Li256ELb0ELb0EEENS1_19SingleTileSchedulerILb0ELb0ELb0ELi80EEEEEEEEEvNT_6ParamsE --------------------------
	.section	.nv.constant0._ZN7cutlass13device_kernelIN5flash11enable_sm90INS1_16FlashAttnBwdSm90INS1_25CollectiveMainloopBwdSm90ILi2ELi1ELi1EN4cute5tupleIJNS5_1CILi1EEES8_S8_EEENS6_IJNS7_ILi64EEENS7_ILi80EEENS7_ILi256EEEEEENS_10bfloat16_tEfNS_4arch4Sm90ELb0ELb0ELb0ELb0ELb0ELb0ELb1ELb1ELi2ELi1ELi1ELi1ELb0EEENS1_24CollectiveEpilogueBwdGQAISD_fSG_Li256ELb0ELb0EEENS1_19SingleTileSchedulerILb0ELb0ELb0ELi80EEEEEEEEEvNT_6ParamsE,"a",@progbits
	.sectionflags	@""
	.align	4
.nv.constant0._ZN7cutlass13device_kernelIN5flash11enable_sm90INS1_16FlashAttnBwdSm90INS1_25CollectiveMainloopBwdSm90ILi2ELi1ELi1EN4cute5tupleIJNS5_1CILi1EEES8_S8_EEENS6_IJNS7_ILi64EEENS7_ILi80EEENS7_ILi256EEEEEENS_10bfloat16_tEfNS_4arch4Sm90ELb0ELb0ELb0ELb0ELb0ELb0ELb1ELb1ELi2ELi1ELi1ELi1ELb0EEENS1_24CollectiveEpilogueBwdGQAISD_fSG_Li256ELb0ELb0EEENS1_19SingleTileSchedulerILb0ELb0ELb0ELi80EEEEEEEEEvNT_6ParamsE:
	.zero		2560


//--------------------- .nv.constant0._ZN7cutlass13device_kernelIN5flash11enable_sm90INS1_16FlashAttnBwdSm90INS1_25CollectiveMainloopBwdSm90ILi2ELi1ELi1EN4cute5tupleIJNS5_1CILi1EEES8_S8_EEENS6_IJNS7_ILi64EEENS7_ILi80EEENS7_ILi256EEEEEENS_10bfloat16_tEfNS_4arch4Sm90ELb0ELb0ELb0ELb1ELb0ELb0ELb1ELb1ELi2ELi1ELi1ELi1ELb0EEENS1_21CollectiveEpilogueBwdISD_SE_SG_Li256ELb1ELb1ELi2EEENS1_19SingleTileSchedulerILb1ELb0ELb0ELi80EEEEEEEEEvNT_6ParamsE --------------------------
	.section	.nv.constant0._ZN7cutlass13device_kernelIN5flash11enable_sm90INS1_16FlashAttnBwdSm90INS1_25CollectiveMainloopBwdSm90ILi2ELi1ELi1EN4cute5tupleIJNS5_1CILi1EEES8_S8_EEENS6_IJNS7_ILi64EEENS7_ILi80EEENS7_ILi256EEEEEENS_10bfloat16_tEfNS_4arch4Sm90ELb0ELb0ELb0ELb1ELb0ELb0ELb1ELb1ELi2ELi1ELi1ELi1ELb0EEENS1_21CollectiveEpilogueBwdISD_SE_SG_Li256ELb1ELb1ELi2EEENS1_19SingleTileSchedulerILb1ELb0ELb0ELi80EEEEEEEEEvNT_6ParamsE,"a",@progbits
	.sectionflags	@""
	.align	4
.nv.constant0._ZN7cutlass13device_kernelIN5flash11enable_sm90INS1_16FlashAttnBwdSm90INS1_25CollectiveMainloopBwdSm90ILi2ELi1ELi1EN4cute5tupleIJNS5_1CILi1EEES8_S8_EEENS6_IJNS7_ILi64EEENS7_ILi80EEENS7_ILi256EEEEEENS_10bfloat16_tEfNS_4arch4Sm90ELb0ELb0ELb0ELb1ELb0ELb0ELb1ELb1ELi2ELi1ELi1ELi1ELb0EEENS1_21CollectiveEpilogueBwdISD_SE_SG_Li256ELb1ELb1ELi2EEENS1_19SingleTileSchedulerILb1ELb0ELb0ELi80EEEEEEEEEvNT_6ParamsE:
	.zero		2560


//--------------------- .nv.constant0._ZN7cutlass13device_kernelIN5flash11enable_sm90INS1_16FlashAttnBwdSm90INS1_25CollectiveMainloopBwdSm90ILi2ELi1ELi1EN4cute5tupleIJNS5_1CILi1EEES8_S8_EEENS6_IJNS7_ILi64EEENS7_ILi80EEENS7_ILi256EEEEEENS_10bfloat16_tEfNS_4arch4Sm90ELb0ELb0ELb0ELb1ELb0ELb0ELb1ELb1ELi2ELi1ELi1ELi1ELb0EEENS1_24CollectiveEpilogueBwdGQAISD_fSG_Li256ELb1ELb0EEENS1_19SingleTileSchedulerILb1ELb0ELb0ELi80EEEEEEEEEvNT_6ParamsE --------------------------
	.section	.nv.constant0._ZN7cutlass13device_kernelIN5flash11enable_sm90INS1_16FlashAttnBwdSm90INS1_25CollectiveMainloopBwdSm90ILi2ELi1ELi1EN4cute5tupleIJNS5_1CILi1EEES8_S8_EEENS6_IJNS7_ILi64EEENS7_ILi80EEENS7_ILi256EEEEEENS_10bfloat16_tEfNS_4arch4Sm90ELb0ELb0ELb0ELb1ELb0ELb0ELb1ELb1ELi2ELi1ELi1ELi1ELb0EEENS1_24CollectiveEpilogueBwdGQAISD_fSG_Li256ELb1ELb0EEENS1_19SingleTileSchedulerILb1ELb0ELb0ELi80EEEEEEEEEvNT_6ParamsE,"a",@progbits
	.sectionflags	@""
	.align	4
.nv.constant0._ZN7cutlass13device_kernelIN5flash11enable_sm90INS1_16FlashAttnBwdSm90INS1_25CollectiveMainloopBwdSm90ILi2ELi1ELi1EN4cute5tupleIJNS5_1CILi1EEES8_S8_EEENS6_IJNS7_ILi64EEENS7_ILi80EEENS7_ILi256EEEEEENS_10bfloat16_tEfNS_4arch4Sm90ELb0ELb0ELb0ELb1ELb0ELb0ELb1ELb1ELi2ELi1ELi1ELi1ELb0EEENS1_24CollectiveEpilogueBwdGQAISD_fSG_Li256ELb1ELb0EEENS1_19SingleTileSchedulerILb1ELb0ELb0ELi80EEEEEEEEEvNT_6ParamsE:
	.zero		2560


//--------------------- .nv.constant0._ZN7cutlass13device_kernelIN5flash11enable_sm90INS1_16FlashAttnBwdSm90INS1_25CollectiveMainloopBwdSm90ILi2ELi1ELi1EN4cute5tupleIJNS5_1CILi1EEES8_S8_EEENS6_IJNS7_ILi64EEENS7_ILi80EEENS7_ILi256EEEEEENS_10bfloat16_tEfNS_4arch4Sm90ELb0ELb1ELb0ELb0ELb0ELb0ELb1ELb1ELi2ELi1ELi1ELi1ELb0EEENS1_21CollectiveEpilogueBwdISD_SE_SG_Li256ELb0ELb1ELi2EEENS1_19SingleTileSchedulerILb0ELb0ELb0ELi80EEEEEEEEEvNT_6ParamsE --------------------------
	.section	.nv.constant0._ZN7cutlass13device_kernelIN5flash11enable_sm90INS1_16FlashAttnBwdSm90INS1_25CollectiveMainloopBwdSm90ILi2ELi1ELi1EN4cute5tupleIJNS5_1CILi1EEES8_S8_EEENS6_IJNS7_ILi64EEENS7_ILi80EEENS7_ILi256EEEEEENS_10bfloat16_tEfNS_4arch4Sm90ELb0ELb1ELb0ELb0ELb0ELb0ELb1ELb1ELi2ELi1ELi1ELi1ELb0EEENS1_21CollectiveEpilogueBwdISD_SE_SG_Li256ELb0ELb1ELi2EEENS1_19SingleTileSchedulerILb0ELb0ELb0ELi80EEEEEEEEEvNT_6ParamsE,"a",@progbits
	.sectionflags	@""
	.align	4
.nv.constant0._ZN7cutlass13device_kernelIN5flash11enable_sm90INS1_16FlashAttnBwdSm90INS1_25CollectiveMainloopBwdSm90ILi2ELi1ELi1EN4cute5tupleIJNS5_1CILi1EEES8_S8_EEENS6_IJNS7_ILi64EEENS7_ILi80EEENS7_ILi256EEEEEENS_10bfloat16_tEfNS_4arch4Sm90ELb0ELb1ELb0ELb0ELb0ELb0ELb1ELb1ELi2ELi1ELi1ELi1ELb0EEENS1_21CollectiveEpilogueBwdISD_SE_SG_Li256ELb0ELb1ELi2EEENS1_19SingleTileSchedulerILb0ELb0ELb0ELi80EEEEEEEEEvNT_6ParamsE:
	.zero		3200


//--------------------- .nv.constant0._ZN7cutlass13device_kernelIN5flash11enable_sm90INS1_16FlashAttnBwdSm90INS1_25CollectiveMainloopBwdSm90ILi2ELi1ELi1EN4cute5tupleIJNS5_1CILi1EEES8_S8_EEENS6_IJNS7_ILi64EEENS7_ILi80EEENS7_ILi256EEEEEENS_10bfloat16_tEfNS_4arch4Sm90ELb0ELb1ELb0ELb0ELb0ELb0ELb1ELb1ELi2ELi1ELi1ELi1ELb0EEENS1_24CollectiveEpilogueBwdGQAISD_fSG_Li256ELb0ELb0EEENS1_19SingleTileSchedulerILb0ELb0ELb0ELi80EEEEEEEEEvNT_6ParamsE --------------------------
	.section	.nv.constant0._ZN7cutlass13device_kernelIN5flash11enable_sm90INS1_16FlashAttnBwdSm90INS1_25CollectiveMainloopBwdSm90ILi2ELi1ELi1EN4cute5tupleIJNS5_1CILi1EEES8_S8_EEENS6_IJNS7_ILi64EEENS7_ILi80EEENS7_ILi256EEEEEENS_10bfloat16_tEfNS_4arch4Sm90ELb0ELb1ELb0ELb0ELb0ELb0ELb1ELb1ELi2ELi1ELi1ELi1ELb0EEENS1_24CollectiveEpilogueBwdGQAISD_fSG_Li256ELb0ELb0EEENS1_19SingleTileSchedulerILb0ELb0ELb0ELi80EEEEEEEEEvNT_6ParamsE,"a",@progbits
	.sectionflags	@""
	.align	4
.nv.constant0._ZN7cutlass13device_kernelIN5flash11enable_sm90INS1_16FlashAttnBwdSm90INS1_25CollectiveMainloopBwdSm90ILi2ELi1ELi1EN4cute5tupleIJNS5_1CILi1EEES8_S8_EEENS6_IJNS7_ILi64EEENS7_ILi80EEENS7_ILi256EEEEEENS_10bfloat16_tEfNS_4arch4Sm90ELb0ELb1ELb0ELb0ELb0ELb0ELb1ELb1ELi2ELi1ELi1ELi1ELb0EEENS1_24CollectiveEpilogueBwdGQAISD_fSG_Li256ELb0ELb0EEENS1_19SingleTileSchedulerILb0ELb0ELb0ELi80EEEEEEEEEvNT_6ParamsE:
	.zero		2560


//--------------------- .nv.constant0._ZN7cutlass13device_kernelIN5flash11enable_sm90INS1_16FlashAttnBwdSm90INS1_25CollectiveMainloopBwdSm90ILi2ELi1ELi1EN4cute5tupleIJNS5_1CILi1EEES8_S8_EEENS6_IJNS7_ILi64EEENS7_ILi80EEENS7_ILi256EEEEEENS_10bfloat16_tEfNS_4arch4Sm90ELb0ELb1ELb0ELb1ELb0ELb0ELb1ELb1ELi2ELi1ELi1ELi1ELb0EEENS1_21CollectiveEpilogueBwdISD_SE_SG_Li256ELb1ELb1ELi2EEENS1_19SingleTileSchedulerILb1ELb0ELb0ELi80EEEEEEEEEvNT_6ParamsE --------------------------
	.section	.nv.constant0._ZN7cutlass13device_kernelIN5flash11enable_sm90INS1_16FlashAttnBwdSm90INS1_25CollectiveMainloopBwdSm90ILi2ELi1ELi1EN4cute5tupleIJNS5_1CILi1EEES8_S8_EEENS6_IJNS7_ILi64EEENS7_ILi80EEENS7_ILi256EEEEEENS_10bfloat16_tEfNS_4arch4Sm90ELb0ELb1ELb0ELb1ELb0ELb0ELb1ELb1ELi2ELi1ELi1ELi1ELb0EEENS1_21CollectiveEpilogueBwdISD_SE_SG_Li256ELb1ELb1ELi2EEENS1_19SingleTileSchedulerILb1ELb0ELb0ELi80EEEEEEEEEvNT_6ParamsE,"a",@progbits
	.sectionflags	@""
	.align	4
.nv.constant0._ZN7cutlass13device_kernelIN5flash11enable_sm90INS1_16FlashAttnBwdSm90INS1_25CollectiveMainloopBwdSm90ILi2ELi1ELi1EN4cute5tupleIJNS5_1CILi1EEES8_S8_EEENS6_IJNS7_ILi64EEENS7_ILi80EEENS7_ILi256EEEEEENS_10bfloat16_tEfNS_4arch4Sm90ELb0ELb1ELb0ELb1ELb0ELb0ELb1ELb1ELi2ELi1ELi1ELi1ELb0EEENS1_21CollectiveEpilogueBwdISD_SE_SG_Li256ELb1ELb1ELi2EEENS1_19SingleTileSchedulerILb1ELb0ELb0ELi80EEEEEEEEEvNT_6ParamsE:
	.zero		2560


//--------------------- .nv.constant0._ZN7cutlass13device_kernelIN5flash11enable_sm90INS1_16FlashAttnBwdSm90INS1_25CollectiveMainloopBwdSm90ILi2ELi1ELi1EN4cute5tupleIJNS5_1CILi1EEES8_S8_EEENS6_IJNS7_ILi64EEENS7_ILi80EEENS7_ILi256EEEEEENS_10bfloat16_tEfNS_4arch4Sm90ELb0ELb1ELb0ELb1ELb0ELb0ELb1ELb1ELi2ELi1ELi1ELi1ELb0EEENS1_24CollectiveEpilogueBwdGQAISD_fSG_Li256ELb1ELb0EEENS1_19SingleTileSchedulerILb1ELb0ELb0ELi80EEEEEEEEEvNT_6ParamsE --------------------------
	.section	.nv.constant0._ZN7cutlass13device_kernelIN5flash11enable_sm90INS1_16FlashAttnBwdSm90INS1_25CollectiveMainloopBwdSm90ILi2ELi1ELi1EN4cute5tupleIJNS5_1CILi1EEES8_S8_EEENS6_IJNS7_ILi64EEENS7_ILi80EEENS7_ILi256EEEEEENS_10bfloat16_tEfNS_4arch4Sm90ELb0ELb1ELb0ELb1ELb0ELb0ELb1ELb1ELi2ELi1ELi1ELi1ELb0EEENS1_24CollectiveEpilogueBwdGQAISD_fSG_Li256ELb1ELb0EEENS1_19SingleTileSchedulerILb1ELb0ELb0ELi80EEEEEEEEEvNT_6ParamsE,"a",@progbits
	.sectionflags	@""
	.align	4
.nv.constant0._ZN7cutlass13device_kernelIN5flash11enable_sm90INS1_16FlashAttnBwdSm90INS1_25CollectiveMainloopBwdSm90ILi2ELi1ELi1EN4cute5tupleIJNS5_1CILi1EEES8_S8_EEENS6_IJNS7_ILi64EEENS7_ILi80EEENS7_ILi256EEEEEENS_10bfloat16_tEfNS_4arch4Sm90ELb0ELb1ELb0ELb1ELb0ELb0ELb1ELb1ELi2ELi1ELi1ELi1ELb0EEENS1_24CollectiveEpilogueBwdGQAISD_fSG_Li256ELb1ELb0EEENS1_19SingleTileSchedulerILb1ELb0ELb0ELi80EEEEEEEEEvNT_6ParamsE:
	.zero		2560


//--------------------- .nv.constant0._ZN7cutlass13device_kernelIN5flash11enable_sm90INS1_16FlashAttnBwdSm90INS1_25CollectiveMainloopBwdSm90ILi2ELi1ELi1EN4cute5tupleIJNS5_1CILi1EEES8_S8_EEENS6_IJNS7_ILi64EEENS7_ILi80EEENS7_ILi256EEEEEENS_10bfloat16_tEfNS_4arch4Sm90ELb1ELb0ELb0ELb0ELb0ELb0ELb1ELb1ELi2ELi1ELi1ELi1ELb0EEENS1_21CollectiveEpilogueBwdISD_SE_SG_Li256ELb0ELb1ELi2EEENS1_25SingleTileBwdLPTSchedulerILb0ELi80ELb0EEEEEEEEEvNT_6ParamsE --------------------------
	.section	.nv.constant0._ZN7cutlass13device_kernelIN5flash11enable_sm90INS1_16FlashAttnBwdSm90INS1_25CollectiveMainloopBwdSm90ILi2ELi1ELi1EN4cute5tupleIJNS5_1CILi1EEES8_S8_EEENS6_IJNS7_ILi64EEENS7_ILi80EEENS7_ILi256EEEEEENS_10bfloat16_tEfNS_4arch4Sm90ELb1ELb0ELb0ELb0ELb0ELb0ELb1ELb1ELi2ELi1ELi1ELi1ELb0EEENS1_21CollectiveEpilogueBwdISD_SE_SG_Li256ELb0ELb1ELi2EEENS1_25SingleTileBwdLPTSchedulerILb0ELi80ELb0EEEEEEEEEvNT_6ParamsE,"a",@progbits
	.sectionflags	@""
	.align	4
.nv.constant0._ZN7cutlass13device_kernelIN5flash11enable_sm90INS1_16FlashAttnBwdSm90INS1_25CollectiveMainloopBwdSm90ILi2ELi1ELi1EN4cute5tupleIJNS5_1CILi1EEES8_S8_EEENS6_IJNS7_ILi64EEENS7_ILi80EEENS7_ILi256EEEEEENS_10bfloat16_tEfNS_4arch4Sm90ELb1ELb0ELb0ELb0ELb0ELb0ELb1ELb1ELi2ELi1ELi1ELi1ELb0EEENS1_21CollectiveEpilogueBwdISD_SE_SG_Li256ELb0ELb1ELi2EEENS1_25SingleTileBwdLPTSchedulerILb0ELi80ELb0EEEEEEEEEvNT_6ParamsE:
	.zero		3200


//--------------------- .nv.constant0._ZN7cutlass13device_kernelIN5flash11enable_sm90INS1_16FlashAttnBwdSm90INS1_25CollectiveMainloopBwdSm90ILi2ELi1ELi1EN4cute5tupleIJNS5_1CILi1EEES8_S8_EEENS6_IJNS7_ILi64EEENS7_ILi80EEENS7_ILi256EEEEEENS_10bfloat16_tEfNS_4arch4Sm90ELb1ELb0ELb0ELb0ELb0ELb0ELb1ELb1ELi2ELi1ELi1ELi1ELb0EEENS1_24CollectiveEpilogueBwdGQAISD_fSG_Li256ELb0ELb0EEENS1_25SingleTileBwdLPTSchedulerILb0ELi80ELb0EEEEEEEEEvNT_6ParamsE --------------------------
	.section	.nv.constant0._ZN7cutlass13device_kernelIN5flash11enable_sm90INS1_16FlashAttnBwdSm90INS1_25CollectiveMainloopBwdSm90ILi2ELi1ELi1EN4cute5tupleIJNS5_1CILi1EEES8_S8_EEENS6_IJNS7_ILi64EEENS7_ILi80EEENS7_ILi256EEEEEENS_10bfloat16_tEfNS_4arch4Sm90ELb1ELb0ELb0ELb0ELb0ELb0ELb1ELb1ELi2ELi1ELi1ELi1ELb0EEENS1_24CollectiveEpilogueBwdGQAISD_fSG_Li256ELb0ELb0EEENS1_25SingleTileBwdLPTSchedulerILb0ELi80ELb0EEEEEEEEEvNT_6ParamsE,"a",@progbits
	.sectionflags	@""
	.align	4
.nv.constant0._ZN7cutlass13device_kernelIN5flash11enable_sm90INS1_16FlashAttnBwdSm90INS1_25CollectiveMainloopBwdSm90ILi2ELi1ELi1EN4cute5tupleIJNS5_1CILi1EEES8_S8_EEENS6_IJNS7_ILi64EEENS7_ILi80EEENS7_ILi256EEEEEENS_10bfloat16_tEfNS_4arch4Sm90ELb1ELb0ELb0ELb0ELb0ELb0ELb1ELb1ELi2ELi1ELi1ELi1ELb0EEENS1_24CollectiveEpilogueBwdGQAISD_fSG_Li256ELb0ELb0EEENS1_25SingleTileBwdLPTSchedulerILb0ELi80ELb0EEEEEEEEEvNT_6ParamsE:
	.zero		2688


//--------------------- .nv.constant0._ZN7cutlass13device_kernelIN5flash22FlashAttnBwdPreprocessIN4cute5tupleIJNS3_1CILi64EEENS5_ILi256EEEEEENS_10bfloat16_tEfNS_4arch4Sm90ELb1ELb0EEEEEvNT_6ParamsE --------------------------
	.section	.nv.constant0._ZN7cutlass13device_kernelIN5flash22FlashAttnBwdPreprocessIN4cute5tupleIJNS3_1CILi64EEENS5_ILi256EEEEEENS_10bfloat16_tEfNS_4arch4Sm90ELb1ELb0EEEEEvNT_6ParamsE,"a",@progbits
	.sectionflags	@""
	.align	4
.nv.constant0._ZN7cutlass13device_kernelIN5flash22FlashAttnBwdPreprocessIN4cute5tupleIJNS3_1CILi64EEENS5_ILi256EEEEEENS_10bfloat16_tEfNS_4arch4Sm90ELb1ELb0EEEEEvNT_6ParamsE:
	.zero		1136


//--------------------- .nv.constant0._ZN7cutlass13device_kernelIN5flash11enable_sm90INS1_16FlashAttnBwdSm90INS1_25CollectiveMainloopBwdSm90ILi2ELi1ELi1EN4cute5tupleIJNS5_1CILi1EEES8_S8_EEENS6_IJNS7_ILi64EEENS7_ILi80EEENS7_ILi256EEEEEENS_10bfloat16_tEfNS_4arch4Sm90ELb1ELb0ELb0ELb1ELb0ELb0ELb1ELb1ELi2ELi1ELi1ELi1ELb0EEENS1_21CollectiveEpilogueBwdISD_SE_SG_Li256ELb1ELb1ELi2EEENS1_25SingleTileBwdLPTSchedulerILb1ELi80ELb0EEEEEEEEEvNT_6ParamsE --------------------------
	.section	.nv.constant0._ZN7cutlass13device_kernelIN5flash11enable_sm90INS1_16FlashAttnBwdSm90INS1_25CollectiveMainloopBwdSm90ILi2ELi1ELi1EN4cute5tupleIJNS5_1CILi1EEES8_S8_EEENS6_IJNS7_ILi64EEENS7_ILi80EEENS7_ILi256EEEEEENS_10bfloat16_tEfNS_4arch4Sm90ELb1ELb0ELb0ELb1ELb0ELb0ELb1ELb1ELi2ELi1ELi1ELi1ELb0EEENS1_21CollectiveEpilogueBwdISD_SE_SG_Li256ELb1ELb1ELi2EEENS1_25SingleTileBwdLPTSchedulerILb1ELi80ELb0EEEEEEEEEvNT_6ParamsE,"a",@progbits
	.sectionflags	@""
	.align	4
.nv.constant0._ZN7cutlass13device_kernelIN5flash11enable_sm90INS1_16FlashAttnBwdSm90INS1_25CollectiveMainloopBwdSm90ILi2ELi1ELi1EN4cute5tupleIJNS5_1CILi1EEES8_S8_EEENS6_IJNS7_ILi64EEENS7_ILi80EEENS7_ILi256EEEEEENS_10bfloat16_tEfNS_4arch4Sm90ELb1ELb0ELb0ELb1ELb0ELb0ELb1ELb1ELi2ELi1ELi1ELi1ELb0EEENS1_21CollectiveEpilogueBwdISD_SE_SG_Li256ELb1ELb1ELi2EEENS1_25SingleTileBwdLPTSchedulerILb1ELi80ELb0EEEEEEEEEvNT_6ParamsE:
	.zero		2560


//--------------------- .nv.constant0._ZN7cutlass13device_kernelIN5flash32FlashAttnBwdPostprocessConvertdQIN4cute5tupleIJNS3_1CILi80EEENS5_ILi256EEEEEENS_10bfloat16_tEfNS_4arch4Sm90ELi256ENS3_8TiledMMAINS3_8MMA_AtomIJNS3_4SM904GMMA27MMA_64x16x16_F32BF16BF16_SSILNSF_5MajorE1ELSH_1ELNSF_7ScaleInE1ELSI_1EEEEEENS3_6LayoutINS4_IJNS5_ILi2EEENS5_ILi1EEESN_EEENS4_IJSN_NS5_ILi0EEESP_EEEEENS4_IJNS3_10UnderscoreESS_SS_EEEEELb1EEEEEvNT_6ParamsE --------------------------
	.section	.nv.constant0._ZN7cutlass13device_kernelIN5flash32FlashAttnBwdPostprocessConvertdQIN4cute5tupleIJNS3_1CILi80EEENS5_ILi256EEEEEENS_10bfloat16_tEfNS_4arch4Sm90ELi256ENS3_8TiledMMAINS3_8MMA_AtomIJNS3_4SM904GMMA27MMA_64x16x16_F32BF16BF16_SSILNSF_5MajorE1ELSH_1ELNSF_7ScaleInE1ELSI_1EEEEEENS3_6LayoutINS4_IJNS5_ILi2EEENS5_ILi1EEESN_EEENS4_IJSN_NS5_ILi0EEESP_EEEEENS4_IJNS3_10UnderscoreESS_SS_EEEEELb1EEEEEvNT_6ParamsE,"a",@progbits
	.sectionflags	@""
	.align	4
.nv.constant0._ZN7cutlass13device_kernelIN5flash32FlashAttnBwdPostprocessConvertdQIN4cute5tupleIJNS3_1CILi80EEENS5_ILi256EEEEEENS_10bfloat16_tEfNS_4arch4Sm90ELi256ENS3_8TiledMMAINS3_8MMA_AtomIJNS3_4SM904GMMA27MMA_64x16x16_F32BF16BF16_SSILNSF_5MajorE1ELSH_1ELNSF_7ScaleInE1ELSI_1EEEEEENS3_6LayoutINS4_IJNS5_ILi2EEENS5_ILi1EEESN_EEENS4_IJSN_NS5_ILi0EEESP_EEEEENS4_IJNS3_10UnderscoreESS_SS_EEEEELb1EEEEEvNT_6ParamsE:
	.zero		1008


//--------------------- .nv.constant0._ZN7cutlass13device_kernelIN5flash32FlashAttnBwdPostprocessConvertdQIN4cute5tupleIJNS3_1CILi64EEENS5_ILi256EEEEEENS_10bfloat16_tEfNS_4arch4Sm90ELi256ENS3_8TiledMMAINS3_8MMA_AtomIJNS3_4SM904GMMA27MMA_64x64x16_F32BF16BF16_SSILNSF_5MajorE1ELSH_0ELNSF_7ScaleInE1ELSI_1EEEEEENS3_6LayoutINS4_IJNS5_ILi2EEENS5_ILi1EEESN_EEENS4_IJSN_NS5_ILi0EEESP_EEEEENS4_IJNS3_10UnderscoreESS_SS_EEEEELb1EEEEEvNT_6ParamsE --------------------------
	.section	.nv.constant0._ZN7cutlass13device_kernelIN5flash32FlashAttnBwdPostprocessConvertdQIN4cute5tupleIJNS3_1CILi64EEENS5_ILi256EEEEEENS_10bfloat16_tEfNS_4arch4Sm90ELi256ENS3_8TiledMMAINS3_8MMA_AtomIJNS3_4SM904GMMA27MMA_64x64x16_F32BF16BF16_SSILNSF_5MajorE1ELSH_0ELNSF_7ScaleInE1ELSI_1EEEEEENS3_6LayoutINS4_IJNS5_ILi2EEENS5_ILi1EEESN_EEENS4_IJSN_NS5_ILi0EEESP_EEEEENS4_IJNS3_10UnderscoreESS_SS_EEEEELb1EEEEEvNT_6ParamsE,"a",@progbits
	.sectionflags	@""
	.align	4
.nv.constant0._ZN7cutlass13device_kernelIN5flash32FlashAttnBwdPostprocessConvertdQIN4cute5tupleIJNS3_1CILi64EEENS5_ILi256EEEEEENS_10bfloat16_tEfNS_4arch4Sm90ELi256ENS3_8TiledMMAINS3_8MMA_AtomIJNS3_4SM904GMMA27MMA_64x64x16_F32BF16BF16_SSILNSF_5MajorE1ELSH_0ELNSF_7ScaleInE1ELSI_1EEEEEENS3_6LayoutINS4_IJNS5_ILi2EEENS5_ILi1EEESN_EEENS4_IJSN_NS5_ILi0EEESP_EEEEENS4_IJNS3_10UnderscoreESS_SS_EEEEELb1EEEEEvNT_6ParamsE:
	.zero		1008


//--------------------- .nv.constant0._ZN7cutlass13device_kernelIN5flash11enable_sm90INS1_16FlashAttnBwdSm90INS1_25CollectiveMainloopBwdSm90ILi2ELi1ELi1EN4cute5tupleIJNS5_1CILi1EEES8_S8_EEENS6_IJNS7_ILi64EEENS7_ILi80EEENS7_ILi256EEEEEENS_10bfloat16_tEfNS_4arch4Sm90ELb1ELb0ELb0ELb1ELb0ELb0ELb1ELb1ELi2ELi1ELi1ELi1ELb0EEENS1_24CollectiveEpilogueBwdGQAISD_fSG_Li256ELb1ELb0EEENS1_25SingleTileBwdLPTSchedulerILb1ELi80ELb0EEEEEEEEEvNT_6ParamsE --------------------------
	.section	.nv.constant0._ZN7cutlass13device_kernelIN5flash11enable_sm90INS1_16FlashAttnBwdSm90INS1_25CollectiveMainloopBwdSm90ILi2ELi1ELi1EN4cute5tupleIJNS5_1CILi1EEES8_S8_EEENS6_IJNS7_ILi64EEENS7_ILi80EEENS7_ILi256EEEEEENS_10bfloat16_tEfNS_4arch4Sm90ELb1ELb0ELb0ELb1ELb0ELb0ELb1ELb1ELi2ELi1ELi1ELi1ELb0EEENS1_24CollectiveEpilogueBwdGQAISD_fSG_Li256ELb1ELb0EEENS1_25SingleTileBwdLPTSchedulerILb1ELi80ELb0EEEEEEEEEvNT_6ParamsE,"a",@progbits
	.sectionflags	@""
	.align	4
.nv.constant0._ZN7cutlass13device_kernelIN5flash11enable_sm90INS1_16FlashAttnBwdSm90INS1_25CollectiveMainloopBwdSm90ILi2ELi1ELi1EN4cute5tupleIJNS5_1CILi1EEES8_S8_EEENS6_IJNS7_ILi64EEENS7_ILi80EEENS7_ILi256EEEEEENS_10bfloat16_tEfNS_4arch4Sm90ELb1ELb0ELb0ELb1ELb0ELb0ELb1ELb1ELi2ELi1ELi1ELi1ELb0EEENS1_24CollectiveEpilogueBwdGQAISD_fSG_Li256ELb1ELb0EEENS1_25SingleTileBwdLPTSchedulerILb1ELi80ELb0EEEEEEEEEvNT_6ParamsE:
	.zero		2688


//--------------------- .nv.constant0._ZN7cutlass13device_kernelIN5flash22FlashAttnBwdPreprocessIN4cute5tupleIJNS3_1CILi64EEENS5_ILi256EEEEEENS_10bfloat16_tEfNS_4arch4Sm90ELb1ELb1EEEEEvNT_6ParamsE --------------------------
	.section	.nv.constant0._ZN7cutlass13device_kernelIN5flash22FlashAttnBwdPreprocessIN4cute5tupleIJNS3_1CILi64EEENS5_ILi256EEEEEENS_10bfloat16_tEfNS_4arch4Sm90ELb1ELb1EEEEEvNT_6ParamsE,"a",@progbits
	.sectionflags	@""
	.align	4
.nv.constant0._ZN7cutlass13device_kernelIN5flash22FlashAttnBwdPreprocessIN4cute5tupleIJNS3_1CILi64EEENS5_ILi256EEEEEENS_10bfloat16_tEfNS_4arch4Sm90ELb1ELb1EEEEEvNT_6ParamsE:
	.zero		1136


//--------------------- SYMBOLS --------------------------

	.type		.nv.reservedSmem.offset0,@object
	.size		.nv.reservedSmem.offset0,0x4
	.type		.nv.reservedSmem.cap,@object
	.size		.nv.reservedSmem.cap,0x4
